//
// Generated by NVIDIA NVVM Compiler
//
// Compiler Build ID: CL-36424714
// Cuda compilation tools, release 13.0, V13.0.88
// Based on NVVM 20.0.0
//

.version 9.0
.target sm_100
.address_size 64

	// .globl	_Z18monteCarloPiKernelPiy
.global .align 4 .b8 precalc_xorwow_matrix[102400];
.global .align 4 .b8 precalc_xorwow_offset_matrix[102400];
.global .align 4 .b8 mrg32k3aM1[2304];
.global .align 4 .b8 mrg32k3aM2[2304];
.global .align 4 .b8 mrg32k3aM1SubSeq[2016];
.global .align 4 .b8 mrg32k3aM2SubSeq[2016];
.global .align 4 .b8 mrg32k3aM1Seq[2304];
.global .align 4 .b8 mrg32k3aM2Seq[2304];
.const .align 8 .b8 __cr_lgamma_table[72];
.const .align 4 .f32 d_radius = 0f3F800000;
// _ZZ18monteCarloPiKernelPiyE10localCount has been demoted

.visible .entry _Z18monteCarloPiKernelPiy(
	.param .u64 .ptr .align 1 _Z18monteCarloPiKernelPiy_param_0,
	.param .u64 _Z18monteCarloPiKernelPiy_param_1
)
{
	.local .align 8 .b8 	__local_depot0[48];
	.reg .b64 	%SP;
	.reg .b64 	%SPL;
	.reg .pred 	%p<66>;
	.reg .b32 	%r<1217>;
	.reg .b32 	%f<11>;
	.reg .b64 	%rd<26>;
	// demoted variable
	.shared .align 4 .u32 _ZZ18monteCarloPiKernelPiyE10localCount;
	mov.u64 	%SPL, __local_depot0;
	ld.param.u64 	%rd10, [_Z18monteCarloPiKernelPiy_param_0];
	ld.param.u64 	%rd11, [_Z18monteCarloPiKernelPiy_param_1];
	add.u64 	%rd1, %SPL, 0;
	mov.u32 	%r1, %tid.x;
	setp.ne.s32 	%p1, %r1, 0;
	@%p1 bra 	$L__BB0_2;
	mov.b32 	%r546, 0;
	st.shared.u32 	[_ZZ18monteCarloPiKernelPiyE10localCount], %r546;
$L__BB0_2:
	mov.u32 	%r547, %ctaid.x;
	mov.u32 	%r548, %ntid.x;
	mad.lo.s32 	%r2, %r547, %r548, %r1;
	cvt.u32.u64 	%r549, %rd11;
	xor.b32  	%r550, %r549, -1429050551;
	mul.lo.s32 	%r551, %r550, 1099087573;
	{ .reg .b32 tmp; mov.b64 {tmp, %r552}, %rd11; }
	xor.b32  	%r553, %r552, -136515619;
	mul.lo.s32 	%r554, %r553, -1703105765;
	add.s32 	%r555, %r551, %r554;
	add.s32 	%r3, %r555, 6615241;
	add.s32 	%r951, %r551, 123456789;
	st.local.v2.u32 	[%rd1], {%r3, %r951};
	xor.b32  	%r950, %r551, 362436069;
	add.s32 	%r556, %r554, 521288629;
	st.local.v2.u32 	[%rd1+8], {%r950, %r556};
	xor.b32  	%r557, %r554, 88675123;
	add.s32 	%r947, %r551, 5783321;
	st.local.v2.u32 	[%rd1+16], {%r557, %r947};
	setp.eq.s32 	%p2, %r2, 0;
	@%p2 bra 	$L__BB0_117;
	cvt.s64.s32 	%rd25, %r2;
	mov.b32 	%r934, 0;
$L__BB0_4:
	mov.u64 	%rd3, %rd25;
	and.b64  	%rd4, %rd3, 3;
	setp.eq.s64 	%p3, %rd4, 0;
	@%p3 bra 	$L__BB0_116;
	mul.wide.u32 	%rd13, %r934, 3200;
	mov.u64 	%rd14, precalc_xorwow_matrix;
	add.s64 	%rd5, %rd14, %rd13;
	mov.b32 	%r947, 0;
	mov.u32 	%r948, %r947;
	mov.u32 	%r949, %r947;
	mov.u32 	%r950, %r947;
	mov.u32 	%r951, %r947;
	mov.u32 	%r940, %r947;
$L__BB0_6:
	mul.wide.u32 	%rd15, %r940, 4;
	add.s64 	%rd16, %rd1, %rd15;
	ld.local.u32 	%r17, [%rd16+4];
	shl.b32 	%r18, %r940, 5;
	mov.b32 	%r946, 0;
$L__BB0_7:
	.pragma "nounroll";
	shr.u32 	%r561, %r17, %r946;
	and.b32  	%r562, %r561, 1;
	setp.eq.b32 	%p4, %r562, 1;
	not.pred 	%p5, %p4;
	add.s32 	%r563, %r18, %r946;
	mul.lo.s32 	%r564, %r563, 5;
	mul.wide.u32 	%rd17, %r564, 4;
	add.s64 	%rd6, %rd5, %rd17;
	@%p5 bra 	$L__BB0_9;
	ld.global.u32 	%r565, [%rd6];
	xor.b32  	%r951, %r951, %r565;
	ld.global.u32 	%r566, [%rd6+4];
	xor.b32  	%r950, %r950, %r566;
	ld.global.u32 	%r567, [%rd6+8];
	xor.b32  	%r949, %r949, %r567;
	ld.global.u32 	%r568, [%rd6+12];
	xor.b32  	%r948, %r948, %r568;
	ld.global.u32 	%r569, [%rd6+16];
	xor.b32  	%r947, %r947, %r569;
$L__BB0_9:
	and.b32  	%r571, %r561, 2;
	setp.eq.s32 	%p6, %r571, 0;
	@%p6 bra 	$L__BB0_11;
	ld.global.u32 	%r572, [%rd6+20];
	xor.b32  	%r951, %r951, %r572;
	ld.global.u32 	%r573, [%rd6+24];
	xor.b32  	%r950, %r950, %r573;
	ld.global.u32 	%r574, [%rd6+28];
	xor.b32  	%r949, %r949, %r574;
	ld.global.u32 	%r575, [%rd6+32];
	xor.b32  	%r948, %r948, %r575;
	ld.global.u32 	%r576, [%rd6+36];
	xor.b32  	%r947, %r947, %r576;
$L__BB0_11:
	and.b32  	%r578, %r561, 4;
	setp.eq.s32 	%p7, %r578, 0;
	@%p7 bra 	$L__BB0_13;
	ld.global.u32 	%r579, [%rd6+40];
	xor.b32  	%r951, %r951, %r579;
	ld.global.u32 	%r580, [%rd6+44];
	xor.b32  	%r950, %r950, %r580;
	ld.global.u32 	%r581, [%rd6+48];
	xor.b32  	%r949, %r949, %r581;
	ld.global.u32 	%r582, [%rd6+52];
	xor.b32  	%r948, %r948, %r582;
	ld.global.u32 	%r583, [%rd6+56];
	xor.b32  	%r947, %r947, %r583;
$L__BB0_13:
	and.b32  	%r585, %r561, 8;
	setp.eq.s32 	%p8, %r585, 0;
	@%p8 bra 	$L__BB0_15;
	ld.global.u32 	%r586, [%rd6+60];
	xor.b32  	%r951, %r951, %r586;
	ld.global.u32 	%r587, [%rd6+64];
	xor.b32  	%r950, %r950, %r587;
	ld.global.u32 	%r588, [%rd6+68];
	xor.b32  	%r949, %r949, %r588;
	ld.global.u32 	%r589, [%rd6+72];
	xor.b32  	%r948, %r948, %r589;
	ld.global.u32 	%r590, [%rd6+76];
	xor.b32  	%r947, %r947, %r590;
$L__BB0_15:
	and.b32  	%r592, %r561, 16;
	setp.eq.s32 	%p9, %r592, 0;
	@%p9 bra 	$L__BB0_17;
	ld.global.u32 	%r593, [%rd6+80];
	xor.b32  	%r951, %r951, %r593;
	ld.global.u32 	%r594, [%rd6+84];
	xor.b32  	%r950, %r950, %r594;
	ld.global.u32 	%r595, [%rd6+88];
	xor.b32  	%r949, %r949, %r595;
	ld.global.u32 	%r596, [%rd6+92];
	xor.b32  	%r948, %r948, %r596;
	ld.global.u32 	%r597, [%rd6+96];
	xor.b32  	%r947, %r947, %r597;
$L__BB0_17:
	and.b32  	%r599, %r561, 32;
	setp.eq.s32 	%p10, %r599, 0;
	@%p10 bra 	$L__BB0_19;
	ld.global.u32 	%r600, [%rd6+100];
	xor.b32  	%r951, %r951, %r600;
	ld.global.u32 	%r601, [%rd6+104];
	xor.b32  	%r950, %r950, %r601;
	ld.global.u32 	%r602, [%rd6+108];
	xor.b32  	%r949, %r949, %r602;
	ld.global.u32 	%r603, [%rd6+112];
	xor.b32  	%r948, %r948, %r603;
	ld.global.u32 	%r604, [%rd6+116];
	xor.b32  	%r947, %r947, %r604;
$L__BB0_19:
	and.b32  	%r606, %r561, 64;
	setp.eq.s32 	%p11, %r606, 0;
	@%p11 bra 	$L__BB0_21;
	ld.global.u32 	%r607, [%rd6+120];
	xor.b32  	%r951, %r951, %r607;
	ld.global.u32 	%r608, [%rd6+124];
	xor.b32  	%r950, %r950, %r608;
	ld.global.u32 	%r609, [%rd6+128];
	xor.b32  	%r949, %r949, %r609;
	ld.global.u32 	%r610, [%rd6+132];
	xor.b32  	%r948, %r948, %r610;
	ld.global.u32 	%r611, [%rd6+136];
	xor.b32  	%r947, %r947, %r611;
$L__BB0_21:
	and.b32  	%r613, %r561, 128;
	setp.eq.s32 	%p12, %r613, 0;
	@%p12 bra 	$L__BB0_23;
	ld.global.u32 	%r614, [%rd6+140];
	xor.b32  	%r951, %r951, %r614;
	ld.global.u32 	%r615, [%rd6+144];
	xor.b32  	%r950, %r950, %r615;
	ld.global.u32 	%r616, [%rd6+148];
	xor.b32  	%r949, %r949, %r616;
	ld.global.u32 	%r617, [%rd6+152];
	xor.b32  	%r948, %r948, %r617;
	ld.global.u32 	%r618, [%rd6+156];
	xor.b32  	%r947, %r947, %r618;
$L__BB0_23:
	and.b32  	%r620, %r561, 256;
	setp.eq.s32 	%p13, %r620, 0;
	@%p13 bra 	$L__BB0_25;
	ld.global.u32 	%r621, [%rd6+160];
	xor.b32  	%r951, %r951, %r621;
	ld.global.u32 	%r622, [%rd6+164];
	xor.b32  	%r950, %r950, %r622;
	ld.global.u32 	%r623, [%rd6+168];
	xor.b32  	%r949, %r949, %r623;
	ld.global.u32 	%r624, [%rd6+172];
	xor.b32  	%r948, %r948, %r624;
	ld.global.u32 	%r625, [%rd6+176];
	xor.b32  	%r947, %r947, %r625;
$L__BB0_25:
	and.b32  	%r627, %r561, 512;
	setp.eq.s32 	%p14, %r627, 0;
	@%p14 bra 	$L__BB0_27;
	ld.global.u32 	%r628, [%rd6+180];
	xor.b32  	%r951, %r951, %r628;
	ld.global.u32 	%r629, [%rd6+184];
	xor.b32  	%r950, %r950, %r629;
	ld.global.u32 	%r630, [%rd6+188];
	xor.b32  	%r949, %r949, %r630;
	ld.global.u32 	%r631, [%rd6+192];
	xor.b32  	%r948, %r948, %r631;
	ld.global.u32 	%r632, [%rd6+196];
	xor.b32  	%r947, %r947, %r632;
$L__BB0_27:
	and.b32  	%r634, %r561, 1024;
	setp.eq.s32 	%p15, %r634, 0;
	@%p15 bra 	$L__BB0_29;
	ld.global.u32 	%r635, [%rd6+200];
	xor.b32  	%r951, %r951, %r635;
	ld.global.u32 	%r636, [%rd6+204];
	xor.b32  	%r950, %r950, %r636;
	ld.global.u32 	%r637, [%rd6+208];
	xor.b32  	%r949, %r949, %r637;
	ld.global.u32 	%r638, [%rd6+212];
	xor.b32  	%r948, %r948, %r638;
	ld.global.u32 	%r639, [%rd6+216];
	xor.b32  	%r947, %r947, %r639;
$L__BB0_29:
	and.b32  	%r641, %r561, 2048;
	setp.eq.s32 	%p16, %r641, 0;
	@%p16 bra 	$L__BB0_31;
	ld.global.u32 	%r642, [%rd6+220];
	xor.b32  	%r951, %r951, %r642;
	ld.global.u32 	%r643, [%rd6+224];
	xor.b32  	%r950, %r950, %r643;
	ld.global.u32 	%r644, [%rd6+228];
	xor.b32  	%r949, %r949, %r644;
	ld.global.u32 	%r645, [%rd6+232];
	xor.b32  	%r948, %r948, %r645;
	ld.global.u32 	%r646, [%rd6+236];
	xor.b32  	%r947, %r947, %r646;
$L__BB0_31:
	and.b32  	%r648, %r561, 4096;
	setp.eq.s32 	%p17, %r648, 0;
	@%p17 bra 	$L__BB0_33;
	ld.global.u32 	%r649, [%rd6+240];
	xor.b32  	%r951, %r951, %r649;
	ld.global.u32 	%r650, [%rd6+244];
	xor.b32  	%r950, %r950, %r650;
	ld.global.u32 	%r651, [%rd6+248];
	xor.b32  	%r949, %r949, %r651;
	ld.global.u32 	%r652, [%rd6+252];
	xor.b32  	%r948, %r948, %r652;
	ld.global.u32 	%r653, [%rd6+256];
	xor.b32  	%r947, %r947, %r653;
$L__BB0_33:
	and.b32  	%r655, %r561, 8192;
	setp.eq.s32 	%p18, %r655, 0;
	@%p18 bra 	$L__BB0_35;
	ld.global.u32 	%r656, [%rd6+260];
	xor.b32  	%r951, %r951, %r656;
	ld.global.u32 	%r657, [%rd6+264];
	xor.b32  	%r950, %r950, %r657;
	ld.global.u32 	%r658, [%rd6+268];
	xor.b32  	%r949, %r949, %r658;
	ld.global.u32 	%r659, [%rd6+272];
	xor.b32  	%r948, %r948, %r659;
	ld.global.u32 	%r660, [%rd6+276];
	xor.b32  	%r947, %r947, %r660;
$L__BB0_35:
	and.b32  	%r662, %r561, 16384;
	setp.eq.s32 	%p19, %r662, 0;
	@%p19 bra 	$L__BB0_37;
	ld.global.u32 	%r663, [%rd6+280];
	xor.b32  	%r951, %r951, %r663;
	ld.global.u32 	%r664, [%rd6+284];
	xor.b32  	%r950, %r950, %r664;
	ld.global.u32 	%r665, [%rd6+288];
	xor.b32  	%r949, %r949, %r665;
	ld.global.u32 	%r666, [%rd6+292];
	xor.b32  	%r948, %r948, %r666;
	ld.global.u32 	%r667, [%rd6+296];
	xor.b32  	%r947, %r947, %r667;
$L__BB0_37:
	and.b32  	%r669, %r561, 32768;
	setp.eq.s32 	%p20, %r669, 0;
	@%p20 bra 	$L__BB0_39;
	ld.global.u32 	%r670, [%rd6+300];
	xor.b32  	%r951, %r951, %r670;
	ld.global.u32 	%r671, [%rd6+304];
	xor.b32  	%r950, %r950, %r671;
	ld.global.u32 	%r672, [%rd6+308];
	xor.b32  	%r949, %r949, %r672;
	ld.global.u32 	%r673, [%rd6+312];
	xor.b32  	%r948, %r948, %r673;
	ld.global.u32 	%r674, [%rd6+316];
	xor.b32  	%r947, %r947, %r674;
$L__BB0_39:
	add.s32 	%r946, %r946, 16;
	setp.ne.s32 	%p21, %r946, 32;
	@%p21 bra 	$L__BB0_7;
	mad.lo.s32 	%r675, %r940, -31, %r18;
	add.s32 	%r940, %r675, 1;
	setp.ne.s32 	%p22, %r940, 5;
	@%p22 bra 	$L__BB0_6;
	st.local.u32 	[%rd1+4], %r951;
	st.local.v2.u32 	[%rd1+8], {%r950, %r949};
	st.local.v2.u32 	[%rd1+16], {%r948, %r947};
	setp.eq.s64 	%p23, %rd4, 1;
	@%p23 bra 	$L__BB0_116;
	mov.b32 	%r947, 0;
	mov.u32 	%r1040, %r947;
	mov.u32 	%r1041, %r947;
	mov.u32 	%r950, %r947;
	mov.u32 	%r951, %r947;
	mov.u32 	%r1032, %r947;
$L__BB0_43:
	mul.wide.u32 	%rd18, %r1032, 4;
	add.s64 	%rd19, %rd1, %rd18;
	ld.local.u32 	%r193, [%rd19+4];
	shl.b32 	%r194, %r1032, 5;
	mov.b32 	%r1038, 0;
$L__BB0_44:
	.pragma "nounroll";
	shr.u32 	%r678, %r193, %r1038;
	and.b32  	%r679, %r678, 1;
	setp.eq.b32 	%p24, %r679, 1;
	not.pred 	%p25, %p24;
	add.s32 	%r680, %r194, %r1038;
	mul.lo.s32 	%r681, %r680, 5;
	mul.wide.u32 	%rd20, %r681, 4;
	add.s64 	%rd7, %rd5, %rd20;
	@%p25 bra 	$L__BB0_46;
	ld.global.u32 	%r682, [%rd7];
	xor.b32  	%r951, %r951, %r682;
	ld.global.u32 	%r683, [%rd7+4];
	xor.b32  	%r950, %r950, %r683;
	ld.global.u32 	%r684, [%rd7+8];
	xor.b32  	%r1041, %r1041, %r684;
	ld.global.u32 	%r685, [%rd7+12];
	xor.b32  	%r1040, %r1040, %r685;
	ld.global.u32 	%r686, [%rd7+16];
	xor.b32  	%r947, %r947, %r686;
$L__BB0_46:
	and.b32  	%r688, %r678, 2;
	setp.eq.s32 	%p26, %r688, 0;
	@%p26 bra 	$L__BB0_48;
	ld.global.u32 	%r689, [%rd7+20];
	xor.b32  	%r951, %r951, %r689;
	ld.global.u32 	%r690, [%rd7+24];
	xor.b32  	%r950, %r950, %r690;
	ld.global.u32 	%r691, [%rd7+28];
	xor.b32  	%r1041, %r1041, %r691;
	ld.global.u32 	%r692, [%rd7+32];
	xor.b32  	%r1040, %r1040, %r692;
	ld.global.u32 	%r693, [%rd7+36];
	xor.b32  	%r947, %r947, %r693;
$L__BB0_48:
	and.b32  	%r695, %r678, 4;
	setp.eq.s32 	%p27, %r695, 0;
	@%p27 bra 	$L__BB0_50;
	ld.global.u32 	%r696, [%rd7+40];
	xor.b32  	%r951, %r951, %r696;
	ld.global.u32 	%r697, [%rd7+44];
	xor.b32  	%r950, %r950, %r697;
	ld.global.u32 	%r698, [%rd7+48];
	xor.b32  	%r1041, %r1041, %r698;
	ld.global.u32 	%r699, [%rd7+52];
	xor.b32  	%r1040, %r1040, %r699;
	ld.global.u32 	%r700, [%rd7+56];
	xor.b32  	%r947, %r947, %r700;
$L__BB0_50:
	and.b32  	%r702, %r678, 8;
	setp.eq.s32 	%p28, %r702, 0;
	@%p28 bra 	$L__BB0_52;
	ld.global.u32 	%r703, [%rd7+60];
	xor.b32  	%r951, %r951, %r703;
	ld.global.u32 	%r704, [%rd7+64];
	xor.b32  	%r950, %r950, %r704;
	ld.global.u32 	%r705, [%rd7+68];
	xor.b32  	%r1041, %r1041, %r705;
	ld.global.u32 	%r706, [%rd7+72];
	xor.b32  	%r1040, %r1040, %r706;
	ld.global.u32 	%r707, [%rd7+76];
	xor.b32  	%r947, %r947, %r707;
$L__BB0_52:
	and.b32  	%r709, %r678, 16;
	setp.eq.s32 	%p29, %r709, 0;
	@%p29 bra 	$L__BB0_54;
	ld.global.u32 	%r710, [%rd7+80];
	xor.b32  	%r951, %r951, %r710;
	ld.global.u32 	%r711, [%rd7+84];
	xor.b32  	%r950, %r950, %r711;
	ld.global.u32 	%r712, [%rd7+88];
	xor.b32  	%r1041, %r1041, %r712;
	ld.global.u32 	%r713, [%rd7+92];
	xor.b32  	%r1040, %r1040, %r713;
	ld.global.u32 	%r714, [%rd7+96];
	xor.b32  	%r947, %r947, %r714;
$L__BB0_54:
	and.b32  	%r716, %r678, 32;
	setp.eq.s32 	%p30, %r716, 0;
	@%p30 bra 	$L__BB0_56;
	ld.global.u32 	%r717, [%rd7+100];
	xor.b32  	%r951, %r951, %r717;
	ld.global.u32 	%r718, [%rd7+104];
	xor.b32  	%r950, %r950, %r718;
	ld.global.u32 	%r719, [%rd7+108];
	xor.b32  	%r1041, %r1041, %r719;
	ld.global.u32 	%r720, [%rd7+112];
	xor.b32  	%r1040, %r1040, %r720;
	ld.global.u32 	%r721, [%rd7+116];
	xor.b32  	%r947, %r947, %r721;
$L__BB0_56:
	and.b32  	%r723, %r678, 64;
	setp.eq.s32 	%p31, %r723, 0;
	@%p31 bra 	$L__BB0_58;
	ld.global.u32 	%r724, [%rd7+120];
	xor.b32  	%r951, %r951, %r724;
	ld.global.u32 	%r725, [%rd7+124];
	xor.b32  	%r950, %r950, %r725;
	ld.global.u32 	%r726, [%rd7+128];
	xor.b32  	%r1041, %r1041, %r726;
	ld.global.u32 	%r727, [%rd7+132];
	xor.b32  	%r1040, %r1040, %r727;
	ld.global.u32 	%r728, [%rd7+136];
	xor.b32  	%r947, %r947, %r728;
$L__BB0_58:
	and.b32  	%r730, %r678, 128;
	setp.eq.s32 	%p32, %r730, 0;
	@%p32 bra 	$L__BB0_60;
	ld.global.u32 	%r731, [%rd7+140];
	xor.b32  	%r951, %r951, %r731;
	ld.global.u32 	%r732, [%rd7+144];
	xor.b32  	%r950, %r950, %r732;
	ld.global.u32 	%r733, [%rd7+148];
	xor.b32  	%r1041, %r1041, %r733;
	ld.global.u32 	%r734, [%rd7+152];
	xor.b32  	%r1040, %r1040, %r734;
	ld.global.u32 	%r735, [%rd7+156];
	xor.b32  	%r947, %r947, %r735;
$L__BB0_60:
	and.b32  	%r737, %r678, 256;
	setp.eq.s32 	%p33, %r737, 0;
	@%p33 bra 	$L__BB0_62;
	ld.global.u32 	%r738, [%rd7+160];
	xor.b32  	%r951, %r951, %r738;
	ld.global.u32 	%r739, [%rd7+164];
	xor.b32  	%r950, %r950, %r739;
	ld.global.u32 	%r740, [%rd7+168];
	xor.b32  	%r1041, %r1041, %r740;
	ld.global.u32 	%r741, [%rd7+172];
	xor.b32  	%r1040, %r1040, %r741;
	ld.global.u32 	%r742, [%rd7+176];
	xor.b32  	%r947, %r947, %r742;
$L__BB0_62:
	and.b32  	%r744, %r678, 512;
	setp.eq.s32 	%p34, %r744, 0;
	@%p34 bra 	$L__BB0_64;
	ld.global.u32 	%r745, [%rd7+180];
	xor.b32  	%r951, %r951, %r745;
	ld.global.u32 	%r746, [%rd7+184];
	xor.b32  	%r950, %r950, %r746;
	ld.global.u32 	%r747, [%rd7+188];
	xor.b32  	%r1041, %r1041, %r747;
	ld.global.u32 	%r748, [%rd7+192];
	xor.b32  	%r1040, %r1040, %r748;
	ld.global.u32 	%r749, [%rd7+196];
	xor.b32  	%r947, %r947, %r749;
$L__BB0_64:
	and.b32  	%r751, %r678, 1024;
	setp.eq.s32 	%p35, %r751, 0;
	@%p35 bra 	$L__BB0_66;
	ld.global.u32 	%r752, [%rd7+200];
	xor.b32  	%r951, %r951, %r752;
	ld.global.u32 	%r753, [%rd7+204];
	xor.b32  	%r950, %r950, %r753;
	ld.global.u32 	%r754, [%rd7+208];
	xor.b32  	%r1041, %r1041, %r754;
	ld.global.u32 	%r755, [%rd7+212];
	xor.b32  	%r1040, %r1040, %r755;
	ld.global.u32 	%r756, [%rd7+216];
	xor.b32  	%r947, %r947, %r756;
$L__BB0_66:
	and.b32  	%r758, %r678, 2048;
	setp.eq.s32 	%p36, %r758, 0;
	@%p36 bra 	$L__BB0_68;
	ld.global.u32 	%r759, [%rd7+220];
	xor.b32  	%r951, %r951, %r759;
	ld.global.u32 	%r760, [%rd7+224];
	xor.b32  	%r950, %r950, %r760;
	ld.global.u32 	%r761, [%rd7+228];
	xor.b32  	%r1041, %r1041, %r761;
	ld.global.u32 	%r762, [%rd7+232];
	xor.b32  	%r1040, %r1040, %r762;
	ld.global.u32 	%r763, [%rd7+236];
	xor.b32  	%r947, %r947, %r763;
$L__BB0_68:
	and.b32  	%r765, %r678, 4096;
	setp.eq.s32 	%p37, %r765, 0;
	@%p37 bra 	$L__BB0_70;
	ld.global.u32 	%r766, [%rd7+240];
	xor.b32  	%r951, %r951, %r766;
	ld.global.u32 	%r767, [%rd7+244];
	xor.b32  	%r950, %r950, %r767;
	ld.global.u32 	%r768, [%rd7+248];
	xor.b32  	%r1041, %r1041, %r768;
	ld.global.u32 	%r769, [%rd7+252];
	xor.b32  	%r1040, %r1040, %r769;
	ld.global.u32 	%r770, [%rd7+256];
	xor.b32  	%r947, %r947, %r770;
$L__BB0_70:
	and.b32  	%r772, %r678, 8192;
	setp.eq.s32 	%p38, %r772, 0;
	@%p38 bra 	$L__BB0_72;
	ld.global.u32 	%r773, [%rd7+260];
	xor.b32  	%r951, %r951, %r773;
	ld.global.u32 	%r774, [%rd7+264];
	xor.b32  	%r950, %r950, %r774;
	ld.global.u32 	%r775, [%rd7+268];
	xor.b32  	%r1041, %r1041, %r775;
	ld.global.u32 	%r776, [%rd7+272];
	xor.b32  	%r1040, %r1040, %r776;
	ld.global.u32 	%r777, [%rd7+276];
	xor.b32  	%r947, %r947, %r777;
$L__BB0_72:
	and.b32  	%r779, %r678, 16384;
	setp.eq.s32 	%p39, %r779, 0;
	@%p39 bra 	$L__BB0_74;
	ld.global.u32 	%r780, [%rd7+280];
	xor.b32  	%r951, %r951, %r780;
	ld.global.u32 	%r781, [%rd7+284];
	xor.b32  	%r950, %r950, %r781;
	ld.global.u32 	%r782, [%rd7+288];
	xor.b32  	%r1041, %r1041, %r782;
	ld.global.u32 	%r783, [%rd7+292];
	xor.b32  	%r1040, %r1040, %r783;
	ld.global.u32 	%r784, [%rd7+296];
	xor.b32  	%r947, %r947, %r784;
$L__BB0_74:
	and.b32  	%r786, %r678, 32768;
	setp.eq.s32 	%p40, %r786, 0;
	@%p40 bra 	$L__BB0_76;
	ld.global.u32 	%r787, [%rd7+300];
	xor.b32  	%r951, %r951, %r787;
	ld.global.u32 	%r788, [%rd7+304];
	xor.b32  	%r950, %r950, %r788;
	ld.global.u32 	%r789, [%rd7+308];
	xor.b32  	%r1041, %r1041, %r789;
	ld.global.u32 	%r790, [%rd7+312];
	xor.b32  	%r1040, %r1040, %r790;
	ld.global.u32 	%r791, [%rd7+316];
	xor.b32  	%r947, %r947, %r791;
$L__BB0_76:
	add.s32 	%r1038, %r1038, 16;
	setp.ne.s32 	%p41, %r1038, 32;
	@%p41 bra 	$L__BB0_44;
	mad.lo.s32 	%r792, %r1032, -31, %r194;
	add.s32 	%r1032, %r792, 1;
	setp.ne.s32 	%p42, %r1032, 5;
	@%p42 bra 	$L__BB0_43;
	st.local.u32 	[%rd1+4], %r951;
	st.local.v2.u32 	[%rd1+8], {%r950, %r1041};
	st.local.v2.u32 	[%rd1+16], {%r1040, %r947};
	setp.ne.s64 	%p43, %rd4, 3;
	@%p43 bra 	$L__BB0_116;
	mov.b32 	%r947, 0;
	mov.u32 	%r1132, %r947;
	mov.u32 	%r1133, %r947;
	mov.u32 	%r950, %r947;
	mov.u32 	%r951, %r947;
	mov.u32 	%r1124, %r947;
$L__BB0_80:
	mul.wide.u32 	%rd21, %r1124, 4;
	add.s64 	%rd22, %rd1, %rd21;
	ld.local.u32 	%r369, [%rd22+4];
	shl.b32 	%r370, %r1124, 5;
	mov.b32 	%r1130, 0;
$L__BB0_81:
	.pragma "nounroll";
	shr.u32 	%r795, %r369, %r1130;
	and.b32  	%r796, %r795, 1;
	setp.eq.b32 	%p44, %r796, 1;
	not.pred 	%p45, %p44;
	add.s32 	%r797, %r370, %r1130;
	mul.lo.s32 	%r798, %r797, 5;
	mul.wide.u32 	%rd23, %r798, 4;
	add.s64 	%rd8, %rd5, %rd23;
	@%p45 bra 	$L__BB0_83;
	ld.global.u32 	%r799, [%rd8];
	xor.b32  	%r951, %r951, %r799;
	ld.global.u32 	%r800, [%rd8+4];
	xor.b32  	%r950, %r950, %r800;
	ld.global.u32 	%r801, [%rd8+8];
	xor.b32  	%r1133, %r1133, %r801;
	ld.global.u32 	%r802, [%rd8+12];
	xor.b32  	%r1132, %r1132, %r802;
	ld.global.u32 	%r803, [%rd8+16];
	xor.b32  	%r947, %r947, %r803;
$L__BB0_83:
	and.b32  	%r805, %r795, 2;
	setp.eq.s32 	%p46, %r805, 0;
	@%p46 bra 	$L__BB0_85;
	ld.global.u32 	%r806, [%rd8+20];
	xor.b32  	%r951, %r951, %r806;
	ld.global.u32 	%r807, [%rd8+24];
	xor.b32  	%r950, %r950, %r807;
	ld.global.u32 	%r808, [%rd8+28];
	xor.b32  	%r1133, %r1133, %r808;
	ld.global.u32 	%r809, [%rd8+32];
	xor.b32  	%r1132, %r1132, %r809;
	ld.global.u32 	%r810, [%rd8+36];
	xor.b32  	%r947, %r947, %r810;
$L__BB0_85:
	and.b32  	%r812, %r795, 4;
	setp.eq.s32 	%p47, %r812, 0;
	@%p47 bra 	$L__BB0_87;
	ld.global.u32 	%r813, [%rd8+40];
	xor.b32  	%r951, %r951, %r813;
	ld.global.u32 	%r814, [%rd8+44];
	xor.b32  	%r950, %r950, %r814;
	ld.global.u32 	%r815, [%rd8+48];
	xor.b32  	%r1133, %r1133, %r815;
	ld.global.u32 	%r816, [%rd8+52];
	xor.b32  	%r1132, %r1132, %r816;
	ld.global.u32 	%r817, [%rd8+56];
	xor.b32  	%r947, %r947, %r817;
$L__BB0_87:
	and.b32  	%r819, %r795, 8;
	setp.eq.s32 	%p48, %r819, 0;
	@%p48 bra 	$L__BB0_89;
	ld.global.u32 	%r820, [%rd8+60];
	xor.b32  	%r951, %r951, %r820;
	ld.global.u32 	%r821, [%rd8+64];
	xor.b32  	%r950, %r950, %r821;
	ld.global.u32 	%r822, [%rd8+68];
	xor.b32  	%r1133, %r1133, %r822;
	ld.global.u32 	%r823, [%rd8+72];
	xor.b32  	%r1132, %r1132, %r823;
	ld.global.u32 	%r824, [%rd8+76];
	xor.b32  	%r947, %r947, %r824;
$L__BB0_89:
	and.b32  	%r826, %r795, 16;
	setp.eq.s32 	%p49, %r826, 0;
	@%p49 bra 	$L__BB0_91;
	ld.global.u32 	%r827, [%rd8+80];
	xor.b32  	%r951, %r951, %r827;
	ld.global.u32 	%r828, [%rd8+84];
	xor.b32  	%r950, %r950, %r828;
	ld.global.u32 	%r829, [%rd8+88];
	xor.b32  	%r1133, %r1133, %r829;
	ld.global.u32 	%r830, [%rd8+92];
	xor.b32  	%r1132, %r1132, %r830;
	ld.global.u32 	%r831, [%rd8+96];
	xor.b32  	%r947, %r947, %r831;
$L__BB0_91:
	and.b32  	%r833, %r795, 32;
	setp.eq.s32 	%p50, %r833, 0;
	@%p50 bra 	$L__BB0_93;
	ld.global.u32 	%r834, [%rd8+100];
	xor.b32  	%r951, %r951, %r834;
	ld.global.u32 	%r835, [%rd8+104];
	xor.b32  	%r950, %r950, %r835;
	ld.global.u32 	%r836, [%rd8+108];
	xor.b32  	%r1133, %r1133, %r836;
	ld.global.u32 	%r837, [%rd8+112];
	xor.b32  	%r1132, %r1132, %r837;
	ld.global.u32 	%r838, [%rd8+116];
	xor.b32  	%r947, %r947, %r838;
$L__BB0_93:
	and.b32  	%r840, %r795, 64;
	setp.eq.s32 	%p51, %r840, 0;
	@%p51 bra 	$L__BB0_95;
	ld.global.u32 	%r841, [%rd8+120];
	xor.b32  	%r951, %r951, %r841;
	ld.global.u32 	%r842, [%rd8+124];
	xor.b32  	%r950, %r950, %r842;
	ld.global.u32 	%r843, [%rd8+128];
	xor.b32  	%r1133, %r1133, %r843;
	ld.global.u32 	%r844, [%rd8+132];
	xor.b32  	%r1132, %r1132, %r844;
	ld.global.u32 	%r845, [%rd8+136];
	xor.b32  	%r947, %r947, %r845;
$L__BB0_95:
	and.b32  	%r847, %r795, 128;
	setp.eq.s32 	%p52, %r847, 0;
	@%p52 bra 	$L__BB0_97;
	ld.global.u32 	%r848, [%rd8+140];
	xor.b32  	%r951, %r951, %r848;
	ld.global.u32 	%r849, [%rd8+144];
	xor.b32  	%r950, %r950, %r849;
	ld.global.u32 	%r850, [%rd8+148];
	xor.b32  	%r1133, %r1133, %r850;
	ld.global.u32 	%r851, [%rd8+152];
	xor.b32  	%r1132, %r1132, %r851;
	ld.global.u32 	%r852, [%rd8+156];
	xor.b32  	%r947, %r947, %r852;
$L__BB0_97:
	and.b32  	%r854, %r795, 256;
	setp.eq.s32 	%p53, %r854, 0;
	@%p53 bra 	$L__BB0_99;
	ld.global.u32 	%r855, [%rd8+160];
	xor.b32  	%r951, %r951, %r855;
	ld.global.u32 	%r856, [%rd8+164];
	xor.b32  	%r950, %r950, %r856;
	ld.global.u32 	%r857, [%rd8+168];
	xor.b32  	%r1133, %r1133, %r857;
	ld.global.u32 	%r858, [%rd8+172];
	xor.b32  	%r1132, %r1132, %r858;
	ld.global.u32 	%r859, [%rd8+176];
	xor.b32  	%r947, %r947, %r859;
$L__BB0_99:
	and.b32  	%r861, %r795, 512;
	setp.eq.s32 	%p54, %r861, 0;
	@%p54 bra 	$L__BB0_101;
	ld.global.u32 	%r862, [%rd8+180];
	xor.b32  	%r951, %r951, %r862;
	ld.global.u32 	%r863, [%rd8+184];
	xor.b32  	%r950, %r950, %r863;
	ld.global.u32 	%r864, [%rd8+188];
	xor.b32  	%r1133, %r1133, %r864;
	ld.global.u32 	%r865, [%rd8+192];
	xor.b32  	%r1132, %r1132, %r865;
	ld.global.u32 	%r866, [%rd8+196];
	xor.b32  	%r947, %r947, %r866;
$L__BB0_101:
	and.b32  	%r868, %r795, 1024;
	setp.eq.s32 	%p55, %r868, 0;
	@%p55 bra 	$L__BB0_103;
	ld.global.u32 	%r869, [%rd8+200];
	xor.b32  	%r951, %r951, %r869;
	ld.global.u32 	%r870, [%rd8+204];
	xor.b32  	%r950, %r950, %r870;
	ld.global.u32 	%r871, [%rd8+208];
	xor.b32  	%r1133, %r1133, %r871;
	ld.global.u32 	%r872, [%rd8+212];
	xor.b32  	%r1132, %r1132, %r872;
	ld.global.u32 	%r873, [%rd8+216];
	xor.b32  	%r947, %r947, %r873;
$L__BB0_103:
	and.b32  	%r875, %r795, 2048;
	setp.eq.s32 	%p56, %r875, 0;
	@%p56 bra 	$L__BB0_105;
	ld.global.u32 	%r876, [%rd8+220];
	xor.b32  	%r951, %r951, %r876;
	ld.global.u32 	%r877, [%rd8+224];
	xor.b32  	%r950, %r950, %r877;
	ld.global.u32 	%r878, [%rd8+228];
	xor.b32  	%r1133, %r1133, %r878;
	ld.global.u32 	%r879, [%rd8+232];
	xor.b32  	%r1132, %r1132, %r879;
	ld.global.u32 	%r880, [%rd8+236];
	xor.b32  	%r947, %r947, %r880;
$L__BB0_105:
	and.b32  	%r882, %r795, 4096;
	setp.eq.s32 	%p57, %r882, 0;
	@%p57 bra 	$L__BB0_107;
	ld.global.u32 	%r883, [%rd8+240];
	xor.b32  	%r951, %r951, %r883;
	ld.global.u32 	%r884, [%rd8+244];
	xor.b32  	%r950, %r950, %r884;
	ld.global.u32 	%r885, [%rd8+248];
	xor.b32  	%r1133, %r1133, %r885;
	ld.global.u32 	%r886, [%rd8+252];
	xor.b32  	%r1132, %r1132, %r886;
	ld.global.u32 	%r887, [%rd8+256];
	xor.b32  	%r947, %r947, %r887;
$L__BB0_107:
	and.b32  	%r889, %r795, 8192;
	setp.eq.s32 	%p58, %r889, 0;
	@%p58 bra 	$L__BB0_109;
	ld.global.u32 	%r890, [%rd8+260];
	xor.b32  	%r951, %r951, %r890;
	ld.global.u32 	%r891, [%rd8+264];
	xor.b32  	%r950, %r950, %r891;
	ld.global.u32 	%r892, [%rd8+268];
	xor.b32  	%r1133, %r1133, %r892;
	ld.global.u32 	%r893, [%rd8+272];
	xor.b32  	%r1132, %r1132, %r893;
	ld.global.u32 	%r894, [%rd8+276];
	xor.b32  	%r947, %r947, %r894;
$L__BB0_109:
	and.b32  	%r896, %r795, 16384;
	setp.eq.s32 	%p59, %r896, 0;
	@%p59 bra 	$L__BB0_111;
	ld.global.u32 	%r897, [%rd8+280];
	xor.b32  	%r951, %r951, %r897;
	ld.global.u32 	%r898, [%rd8+284];
	xor.b32  	%r950, %r950, %r898;
	ld.global.u32 	%r899, [%rd8+288];
	xor.b32  	%r1133, %r1133, %r899;
	ld.global.u32 	%r900, [%rd8+292];
	xor.b32  	%r1132, %r1132, %r900;
	ld.global.u32 	%r901, [%rd8+296];
	xor.b32  	%r947, %r947, %r901;
$L__BB0_111:
	and.b32  	%r903, %r795, 32768;
	setp.eq.s32 	%p60, %r903, 0;
	@%p60 bra 	$L__BB0_113;
	ld.global.u32 	%r904, [%rd8+300];
	xor.b32  	%r951, %r951, %r904;
	ld.global.u32 	%r905, [%rd8+304];
	xor.b32  	%r950, %r950, %r905;
	ld.global.u32 	%r906, [%rd8+308];
	xor.b32  	%r1133, %r1133, %r906;
	ld.global.u32 	%r907, [%rd8+312];
	xor.b32  	%r1132, %r1132, %r907;
	ld.global.u32 	%r908, [%rd8+316];
	xor.b32  	%r947, %r947, %r908;
$L__BB0_113:
	add.s32 	%r1130, %r1130, 16;
	setp.ne.s32 	%p61, %r1130, 32;
	@%p61 bra 	$L__BB0_81;
	mad.lo.s32 	%r909, %r1124, -31, %r370;
	add.s32 	%r1124, %r909, 1;
	setp.ne.s32 	%p62, %r1124, 5;
	@%p62 bra 	$L__BB0_80;
	st.local.u32 	[%rd1+4], %r951;
	st.local.v2.u32 	[%rd1+8], {%r950, %r1133};
	st.local.v2.u32 	[%rd1+16], {%r1132, %r947};
$L__BB0_116:
	shr.u64 	%rd25, %rd3, 2;
	add.s32 	%r934, %r934, 1;
	setp.gt.u64 	%p63, %rd3, 3;
	@%p63 bra 	$L__BB0_4;
$L__BB0_117:
	shr.u32 	%r910, %r951, 2;
	xor.b32  	%r911, %r910, %r951;
	shl.b32 	%r912, %r947, 4;
	shl.b32 	%r913, %r911, 1;
	xor.b32  	%r914, %r913, %r912;
	xor.b32  	%r915, %r914, %r911;
	xor.b32  	%r916, %r915, %r947;
	add.s32 	%r917, %r3, %r916;
	add.s32 	%r918, %r917, 362437;
	cvt.rn.f32.u32 	%f1, %r918;
	fma.rn.f32 	%f2, %f1, 0f2F800000, 0f2F000000;
	ld.const.f32 	%f3, [d_radius];
	mul.f32 	%f4, %f3, %f2;
	shr.u32 	%r919, %r950, 2;
	xor.b32  	%r920, %r919, %r950;
	shl.b32 	%r921, %r916, 4;
	shl.b32 	%r922, %r920, 1;
	xor.b32  	%r923, %r922, %r921;
	xor.b32  	%r924, %r923, %r920;
	xor.b32  	%r925, %r924, %r916;
	add.s32 	%r926, %r3, %r925;
	add.s32 	%r927, %r926, 724874;
	cvt.rn.f32.u32 	%f5, %r927;
	fma.rn.f32 	%f6, %f5, 0f2F800000, 0f2F000000;
	mul.f32 	%f7, %f3, %f6;
	mul.f32 	%f8, %f7, %f7;
	fma.rn.f32 	%f9, %f4, %f4, %f8;
	mul.f32 	%f10, %f3, %f3;
	setp.gtu.f32 	%p64, %f9, %f10;
	@%p64 bra 	$L__BB0_119;
	atom.shared.add.u32 	%r928, [_ZZ18monteCarloPiKernelPiyE10localCount], 1;
$L__BB0_119:
	setp.ne.s32 	%p65, %r1, 0;
	bar.sync 	0;
	@%p65 bra 	$L__BB0_121;
	ld.shared.u32 	%r929, [_ZZ18monteCarloPiKernelPiyE10localCount];
	cvta.to.global.u64 	%rd24, %rd10;
	atom.global.add.u32 	%r930, [%rd24], %r929;
$L__BB0_121:
	ret;

}


// ===== COMPILED SASS (sm_100) =====

	.target	sm_100

	.elftype	@"ET_EXEC"


//--------------------- .note.nv.tkinfo           --------------------------
	.section	.note.nv.tkinfo,"",@"SHT_NOTE"
	.sectionflags	@"SHF_NOTE_NV_TKINFO"
	.tkinfo
        /*0018*/ 	.word	0x00000002
        /*0030*/ 	.string	""
        /*0030*/ 	.string	"ptxas"
        /*0030*/ 	.string	"Cuda compilation tools, release 13.0, V13.0.88"
        /*0030*/ 	.string	"Build cuda_13.0.r13.0/compiler.36424714_0"
        /*0030*/ 	.string	"-arch sm_100 -m 64 "



//--------------------- .note.nv.cuinfo           --------------------------
	.section	.note.nv.cuinfo,"",@"SHT_NOTE"
	.sectionflags	@"SHF_NOTE_NV_CUINFO"
        /*0018*/ 	.short	0x0002
        /*001a*/ 	.short	0x0064
        /*001c*/ 	.short	0x0082
	.zero		2


//--------------------- .nv.info                  --------------------------
	.section	.nv.info,"",@"SHT_CUDA_INFO"
	.align	4


	//----- nvinfo : EIATTR_REGCOUNT
	.align		4
        /*0000*/ 	.byte	0x04, 0x2f
        /*0002*/ 	.short	(.L_11 - .L_10)
	.align		4
.L_10:
        /*0004*/ 	.word	index@(_Z18monteCarloPiKernelPiy)
        /*0008*/ 	.word	0x0000001f


	//----- nvinfo : EIATTR_FRAME_SIZE
	.align		4
.L_11:
        /*000c*/ 	.byte	0x04, 0x11
        /*000e*/ 	.short	(.L_13 - .L_12)
	.align		4
.L_12:
        /*0010*/ 	.word	index@(_Z18monteCarloPiKernelPiy)
        /*0014*/ 	.word	0x00000030


	//----- nvinfo : EIATTR_MIN_STACK_SIZE
	.align		4
.L_13:
        /*0018*/ 	.byte	0x04, 0x12
        /*001a*/ 	.short	(.L_15 - .L_14)
	.align		4
.L_14:
        /*001c*/ 	.word	index@(_Z18monteCarloPiKernelPiy)
        /*0020*/ 	.word	0x00000030
.L_15:


//--------------------- .nv.compat                --------------------------
	.section	.nv.compat,"",@"SHT_CUDA_COMPAT_INFO"
	.align	4
        /*0000*/ 	.byte	0x02, 0x09, 0x00, 0x00, 0x02, 0x02, 0x01, 0x00, 0x02, 0x05, 0x05, 0x00, 0x03, 0x07, 0x01, 0x01
        /*0010*/ 	.byte	0x02, 0x03, 0x00, 0x00, 0x02, 0x06, 0x01, 0x00, 0x04, 0x0b, 0x08, 0x00, 0x09, 0x00, 0x00, 0x00
        /*0020*/ 	.byte	0x00, 0x00, 0x00, 0x00


//--------------------- .nv.info._Z18monteCarloPiKernelPiy --------------------------
	.section	.nv.info._Z18monteCarloPiKernelPiy,"",@"SHT_CUDA_INFO"
	.sectionflags	@""
	.align	4


	//----- nvinfo : EIATTR_CUDA_API_VERSION
	.align		4
        /*0000*/ 	.byte	0x04, 0x37
        /*0002*/ 	.short	(.L_17 - .L_16)
.L_16:
        /*0004*/ 	.word	0x00000082


	//----- nvinfo : EIATTR_KPARAM_INFO
	.align		4
.L_17:
        /*0008*/ 	.byte	0x04, 0x17
        /*000a*/ 	.short	(.L_19 - .L_18)
.L_18:
        /*000c*/ 	.word	0x00000000
        /*0010*/ 	.short	0x0001
        /*0012*/ 	.short	0x0008
        /*0014*/ 	.byte	0x00, 0xf0, 0x21, 0x00


	//----- nvinfo : EIATTR_KPARAM_INFO
	.align		4
.L_19:
        /*0018*/ 	.byte	0x04, 0x17
        /*001a*/ 	.short	(.L_21 - .L_20)
.L_20:
        /*001c*/ 	.word	0x00000000
        /*0020*/ 	.short	0x0000
        /*0022*/ 	.short	0x0000
        /*0024*/ 	.byte	0x00, 0xf5, 0x21, 0x00


	//----- nvinfo : EIATTR_SPARSE_MMA_MASK
	.align		4
.L_21:
        /*0028*/ 	.byte	0x03, 0x50
        /*002a*/ 	.short	0x0000


	//----- nvinfo : EIATTR_MAXREG_COUNT
	.align		4
        /*002c*/ 	.byte	0x03, 0x1b
        /*002e*/ 	.short	0x00ff


	//----- nvinfo : EIATTR_NUM_BARRIERS
	.align		4
        /*0030*/ 	.byte	0x02, 0x4c
        /*0032*/ 	.byte	0x01
	.zero		1


	//----- nvinfo : EIATTR_MERCURY_ISA_VERSION
	.align		4
        /*0034*/ 	.byte	0x03, 0x5f
        /*0036*/ 	.short	0x0101


	//----- nvinfo : EIATTR_VRC_CTA_INIT_COUNT
	.align		4
        /*0038*/ 	.byte	0x02, 0x4a
	.zero		1
	.zero		1


	//----- nvinfo : EIATTR_EXIT_INSTR_OFFSETS
	.align		4
        /*003c*/ 	.byte	0x04, 0x1c
        /*003e*/ 	.short	(.L_23 - .L_22)


	//   ....[0]....
.L_22:
        /*0040*/ 	.word	0x000029a0


	//   ....[1]....
        /*0044*/ 	.word	0x00002a10


	//----- nvinfo : EIATTR_CRS_STACK_SIZE
	.align		4
.L_23:
        /*0048*/ 	.byte	0x04, 0x1e
        /*004a*/ 	.short	(.L_25 - .L_24)
.L_24:
        /*004c*/ 	.word	0x00000000


	//----- nvinfo : EIATTR_CBANK_PARAM_SIZE
	.align		4
.L_25:
        /*0050*/ 	.byte	0x03, 0x19
        /*0052*/ 	.short	0x0010


	//----- nvinfo : EIATTR_PARAM_CBANK
	.align		4
        /*0054*/ 	.byte	0x04, 0x0a
        /*0056*/ 	.short	(.L_27 - .L_26)
	.align		4
.L_26:
        /*0058*/ 	.word	index@(.nv.constant0._Z18monteCarloPiKernelPiy)
        /*005c*/ 	.short	0x0380
        /*005e*/ 	.short	0x0010


	//----- nvinfo : EIATTR_SW_WAR
	.align		4
.L_27:
        /*0060*/ 	.byte	0x04, 0x36
        /*0062*/ 	.short	(.L_29 - .L_28)
.L_28:
        /*0064*/ 	.word	0x00000008
.L_29:


//--------------------- .nv.callgraph             --------------------------
	.section	.nv.callgraph,"",@"SHT_CUDA_CALLGRAPH"
	.align	4
	.sectionentsize	8
	.align		4
        /*0000*/ 	.word	0x00000000
	.align		4
        /*0004*/ 	.word	0xffffffff
	.align		4
        /*0008*/ 	.word	0x00000000
	.align		4
        /*000c*/ 	.word	0xfffffffe
	.align		4
        /*0010*/ 	.word	0x00000000
	.align		4
        /*0014*/ 	.word	0xfffffffd
	.align		4
        /*0018*/ 	.word	0x00000000
	.align		4
        /*001c*/ 	.word	0xfffffffc


//--------------------- .nv.constant4             --------------------------
	.section	.nv.constant4,"a",@progbits
	.align	8
	.align		8
.nv.constant4:
        /*0000*/ 	.dword	precalc_xorwow_matrix
	.align		8
        /*0008*/ 	.dword	precalc_xorwow_offset_matrix
	.align		8
        /*0010*/ 	.dword	mrg32k3aM1
	.align		8
        /*0018*/ 	.dword	mrg32k3aM2
	.align		8
        /*0020*/ 	.dword	mrg32k3aM1SubSeq
	.align		8
        /*0028*/ 	.dword	mrg32k3aM2SubSeq
	.align		8
        /*0030*/ 	.dword	mrg32k3aM1Seq
	.align		8
        /*0038*/ 	.dword	mrg32k3aM2Seq


//--------------------- .nv.constant3             --------------------------
	.section	.nv.constant3,"a",@progbits
	.align	8
.nv.constant3:
	.type		__cr_lgamma_table,@object
	.size		__cr_lgamma_table,(d_radius - __cr_lgamma_table)
__cr_lgamma_table:
        /*0000*/ 	.byte	0x00, 0x00, 0x00, 0x00, 0x00, 0x00, 0x00, 0x00, 0x00, 0x00, 0x00, 0x00, 0x00, 0x00, 0x00, 0x00
        /*0010*/ 	.byte	0xef, 0x39, 0xfa, 0xfe, 0x42, 0x2e, 0xe6, 0x3f, 0x02, 0x20, 0x2a, 0xfa, 0x0b, 0xab, 0xfc, 0x3f
        /*0020*/ 	.byte	0xf9, 0x2c, 0x92, 0x7c, 0xa7, 0x6c, 0x09, 0x40, 0xc9, 0x79, 0x44, 0x3c, 0x64, 0x26, 0x13, 0x40
        /*0030*/ 	.byte	0xca, 0x01, 0xcf, 0x3a, 0x27, 0x51, 0x1a, 0x40, 0x30, 0xcc, 0x2d, 0xf3, 0xe1, 0x0c, 0x21, 0x40
        /*0040*/ 	.byte	0x0d, 0xb7, 0xfc, 0x82, 0x8e, 0x35, 0x25, 0x40
	.type		d_radius,@object
	.size		d_radius,(.L_9 - d_radius)
d_radius:
        /*0048*/ 	.byte	0x00, 0x00, 0x80, 0x3f
.L_9:


//--------------------- .text._Z18monteCarloPiKernelPiy --------------------------
	.section	.text._Z18monteCarloPiKernelPiy,"ax",@progbits
	.align	128
        .global         _Z18monteCarloPiKernelPiy
        .type           _Z18monteCarloPiKernelPiy,@function
        .size           _Z18monteCarloPiKernelPiy,(.L_x_14 - _Z18monteCarloPiKernelPiy)
        .other          _Z18monteCarloPiKernelPiy,@"STO_CUDA_ENTRY STV_DEFAULT"
_Z18monteCarloPiKernelPiy:
.text._Z18monteCarloPiKernelPiy:
[----:B------:R-:W0:Y:S01]  /*0000*/  LDC R1, c[0x0][0x37c] ;  /* 0x0000df00ff017b82 */ /* 0x000e220000000800 */
[----:B------:R-:W1:Y:S07]  /*0010*/  S2R R9, SR_TID.X ;  /* 0x0000000000097919 */ /* 0x000e6e0000002100 */
[----:B------:R-:W2:Y:S01]  /*0020*/  LDC.64 R2, c[0x0][0x388] ;  /* 0x0000e200ff027b82 */ /* 0x000ea20000000a00 */
[----:B0-----:R-:W-:Y:S01]  /*0030*/  VIADD R1, R1, 0xffffffd0 ;  /* 0xffffffd001017836 */ /* 0x001fe20000000000 */
[----:B------:R-:W0:Y:S01]  /*0040*/  LDCU.64 UR6, c[0x0][0x358] ;  /* 0x00006b00ff0677ac */ /* 0x000e220008000a00 */
[----:B------:R-:W-:Y:S05]  /*0050*/  BSSY.RECONVERGENT B0, `(.L_x_0) ;  /* 0x000026a000007945 */ /* 0x000fea0003800200 */
[----:B------:R-:W3:Y:S08]  /*0060*/  S2UR UR4, SR_CTAID.X ;  /* 0x00000000000479c3 */ /* 0x000ef00000002500 */
[----:B------:R-:W3:Y:S01]  /*0070*/  LDC R10, c[0x0][0x360] ;  /* 0x0000d800ff0a7b82 */ /* 0x000ee20000000800 */
[----:B--2---:R-:W-:-:S02]  /*0080*/  LOP3.LUT R2, R2, 0xaad26b49, RZ, 0x3c, !PT ;  /* 0xaad26b4902027812 */ /* 0x004fc400078e3cff */
[----:B------:R-:W-:-:S03]  /*0090*/  LOP3.LUT R3, R3, 0xf7dcefdd, RZ, 0x3c, !PT ;  /* 0xf7dcefdd03037812 */ /* 0x000fc600078e3cff */
[----:B------:R-:W-:Y:S01]  /*00a0*/  IMAD R7, R2, 0x4182bed5, RZ ;  /* 0x4182bed502077824 */ /* 0x000fe200078e02ff */
[----:B-1----:R-:W-:Y:S01]  /*00b0*/  ISETP.NE.AND P0, PT, R9, RZ, PT ;  /* 0x000000ff0900720c */ /* 0x002fe20003f05270 */
[----:B------:R-:W-:-:S03]  /*00c0*/  IMAD R6, R3, -0x658354e5, RZ ;  /* 0x9a7cab1b03067824 */ /* 0x000fc600078e02ff */
[C---:B------:R-:W-:Y:S01]  /*00d0*/  LOP3.LUT R4, R7.reuse, 0x159a55e5, RZ, 0x3c, !PT ;  /* 0x159a55e507047812 */ /* 0x040fe200078e3cff */
[C---:B------:R-:W-:Y:S01]  /*00e0*/  VIADD R3, R7.reuse, 0x75bcd15 ;  /* 0x075bcd1507037836 */ /* 0x040fe20000000000 */
[C---:B------:R-:W-:Y:S01]  /*00f0*/  IADD3 R2, PT, PT, R7.reuse, 0x64f0c9, R6 ;  /* 0x0064f0c907027810 */ /* 0x040fe20007ffe006 */
[----:B------:R-:W-:-:S04]  /*0100*/  VIADD R7, R7, 0x583f19 ;  /* 0x00583f1907077836 */ /* 0x000fc80000000000 */
[----:B------:R1:W-:Y:S02]  /*0110*/  STL.64 [R1], R2 ;  /* 0x0000000201007387 */ /* 0x0003e40000100a00 */
[----:B------:R-:W-:Y:S01]  /*0120*/  @!P0 MOV R0, 0x400 ;  /* 0x0000040000008802 */ /* 0x000fe20000000f00 */
[----:B------:R-:W2:Y:S03]  /*0130*/  @!P0 S2R R5, SR_CgaCtaId ;  /* 0x0000000000058919 */ /* 0x000ea60000008800 */
[----:B--2---:R-:W-:Y:S01]  /*0140*/  @!P0 LEA R8, R5, R0, 0x18 ;  /* 0x0000000005088211 */ /* 0x004fe200078ec0ff */
[C---:B------:R-:W-:Y:S01]  /*0150*/  VIADD R5, R6.reuse, 0x1f123bb5 ;  /* 0x1f123bb506057836 */ /* 0x040fe20000000000 */
[----:B------:R-:W-:Y:S01]  /*0160*/  LOP3.LUT R6, R6, 0x5491333, RZ, 0x3c, !PT ;  /* 0x0549133306067812 */ /* 0x000fe200078e3cff */
[----:B---3--:R-:W-:Y:S02]  /*0170*/  IMAD R0, R10, UR4, R9 ;  /* 0x000000040a007c24 */ /* 0x008fe4000f8e0209 */
[----:B------:R1:W-:Y:S03]  /*0180*/  @!P0 STS [R8], RZ ;  /* 0x000000ff08008388 */ /* 0x0003e60000000800 */
[----:B------:R-:W-:Y:S01]  /*0190*/  ISETP.NE.AND P0, PT, R0, RZ, PT ;  /* 0x000000ff0000720c */ /* 0x000fe20003f05270 */
[----:B------:R1:W-:Y:S04]  /*01a0*/  STL.64 [R1+0x8], R4 ;  /* 0x0000080401007387 */ /* 0x0003e80000100a00 */
[----:B------:R1:W-:Y:S08]  /*01b0*/  STL.64 [R1+0x10], R6 ;  /* 0x0000100601007387 */ /* 0x0003f00000100a00 */
[----:B0-----:R-:W-:Y:S05]  /*01c0*/  @!P0 BRA `(.L_x_1) ;  /* 0x0000002400488947 */ /* 0x001fea0003800000 */
[--C-:B-1----:R-:W-:Y:S01]  /*01d0*/  SHF.R.S32.HI R2, RZ, 0x1f, R0.reuse ;  /* 0x0000001fff027819 */ /* 0x102fe20000011400 */
[----:B------:R-:W-:Y:S02]  /*01e0*/  IMAD.MOV.U32 R11, RZ, RZ, R0 ;  /* 0x000000ffff0b7224 */ /* 0x000fe400078e0000 */
[----:B------:R-:W-:-:S07]  /*01f0*/  IMAD.MOV.U32 R10, RZ, RZ, RZ ;  /* 0x000000ffff0a7224 */ /* 0x000fce00078e00ff */
.L_x_10:
[----:B------:R-:W-:Y:S01]  /*0200*/  LOP3.LUT R0, R11, 0x3, RZ, 0xc0, !PT ;  /* 0x000000030b007812 */ /* 0x000fe200078ec0ff */
[----:B------:R-:W-:Y:S03]  /*0210*/  BSSY.RECONVERGENT B1, `(.L_x_2) ;  /* 0x0000247000017945 */ /* 0x000fe60003800200 */
[----:B------:R-:W-:-:S04]  /*0220*/  ISETP.NE.U32.AND P0, PT, R0, RZ, PT ;  /* 0x000000ff0000720c */ /* 0x000fc80003f05070 */
[----:B------:R-:W-:-:S13]  /*0230*/  ISETP.NE.AND.EX P0, PT, RZ, RZ, PT, P0 ;  /* 0x000000ffff00720c */ /* 0x000fda0003f05300 */
[----:B0-----:R-:W-:Y:S05]  /*0240*/  @!P0 BRA `(.L_x_3) ;  /* 0x00000024000c8947 */ /* 0x001fea0003800000 */
[----:B------:R-:W0:Y:S01]  /*0250*/  LDC.64 R8, c[0x4][RZ] ;  /* 0x01000000ff087b82 */ /* 0x000e220000000a00 */
[----:B------:R-:W-:Y:S01]  /*0260*/  IMAD.MOV.U32 R0, RZ, RZ, RZ ;  /* 0x000000ffff007224 */ /* 0x000fe200078e00ff */
[----:B------:R-:W-:Y:S02]  /*0270*/  CS2R R6, SRZ ;  /* 0x0000000000067805 */ /* 0x000fe4000001ff00 */
[----:B------:R-:W-:Y:S01]  /*0280*/  CS2R R4, SRZ ;  /* 0x0000000000047805 */ /* 0x000fe2000001ff00 */
[----:B------:R-:W-:Y:S02]  /*0290*/  IMAD.MOV.U32 R3, RZ, RZ, RZ ;  /* 0x000000ffff037224 */ /* 0x000fe400078e00ff */
[----:B0-----:R-:W-:-:S07]  /*02a0*/  IMAD.WIDE.U32 R8, R10, 0xc80, R8 ;  /* 0x00000c800a087825 */ /* 0x001fce00078e0008 */
.L_x_5:
[----:B------:R-:W-:-:S06]  /*02b0*/  IMAD R14, R0, 0x4, R1 ;  /* 0x00000004000e7824 */ /* 0x000fcc00078e0201 */
[----:B------:R-:W5:Y:S01]  /*02c0*/  LDL R14, [R14+0x4] ;  /* 0x000004000e0e7983 */ /* 0x000f620000100800 */
[----:B------:R-:W-:Y:S01]  /*02d0*/  IMAD.SHL.U32 R15, R0, 0x20, RZ ;  /* 0x00000020000f7824 */ /* 0x000fe200078e00ff */
[----:B------:R-:W-:-:S06]  /*02e0*/  UMOV UR4, URZ ;  /* 0x000000ff00047c82 */ /* 0x000fcc0008000000 */
.L_x_4:
[----:B-----5:R-:W-:Y:S01]  /*02f0*/  SHF.R.U32.HI R22, RZ, UR4, R14 ;  /* 0x00000004ff167c19 */ /* 0x020fe2000801160e */
[----:B------:R-:W-:-:S03]  /*0300*/  VIADD R12, R15, UR4 ;  /* 0x000000040f0c7c36 */ /* 0x000fc60008000000 */
[----:B------:R-:W-:-:S04]  /*0310*/  LOP3.LUT R13, R22, 0x1, RZ, 0xc0, !PT ;  /* 0x00000001160d7812 */ /* 0x000fc800078ec0ff */
[----:B------:R-:W-:Y:S01]  /*0320*/  ISETP.NE.U32.AND P0, PT, R13, 0x1, PT ;  /* 0x000000010d00780c */ /* 0x000fe20003f05070 */
[----:B------:R-:W-:-:S03]  /*0330*/  IMAD R13, R12, 0x5, RZ ;  /* 0x000000050c0d7824 */ /* 0x000fc600078e02ff */
[----:B------:R-:W-:Y:S01]  /*0340*/  R2P PR, R22, 0x7e ;  /* 0x0000007e16007804 */ /* 0x000fe20000000000 */
[----:B------:R-:W-:-:S08]  /*0350*/  IMAD.WIDE.U32 R12, R13, 0x4, R8 ;  /* 0x000000040d0c7825 */ /* 0x000fd000078e0008 */
[----:B------:R-:W2:Y:S04]  /*0360*/  @!P0 LDG.E R16, desc[UR6][R12.64+0x10] ;  /* 0x000010060c108981 */ /* 0x000ea8000c1e1900 */
[----:B------:R-:W3:Y:S04]  /*0370*/  @P1 LDG.E R18, desc[UR6][R12.64+0x24] ;  /* 0x000024060c121981 */ /* 0x000ee8000c1e1900 */
[----:B------:R-:W4:Y:S04]  /*0380*/  @P2 LDG.E R20, desc[UR6][R12.64+0x38] ;  /* 0x000038060c142981 */ /* 0x000f28000c1e1900 */
[----:B------:R-:W4:Y:S04]  /*0390*/  @P3 LDG.E R24, desc[UR6][R12.64+0x4c] ;  /* 0x00004c060c183981 */ /* 0x000f28000c1e1900 */
[----:B------:R-:W4:Y:S04]  /*03a0*/  @P4 LDG.E R26, desc[UR6][R12.64+0x60] ;  /* 0x000060060c1a4981 */ /* 0x000f28000c1e1900 */
[----:B------:R-:W4:Y:S04]  /*03b0*/  @!P0 LDG.E R17, desc[UR6][R12.64+0x4] ;  /* 0x000004060c118981 */ /* 0x000f28000c1e1900 */
[----:B------:R-:W4:Y:S04]  /*03c0*/  @!P0 LDG.E R19, desc[UR6][R12.64+0xc] ;  /* 0x00000c060c138981 */ /* 0x000f28000c1e1900 */
[----:B------:R-:W4:Y:S04]  /*03d0*/  @P1 LDG.E R21, desc[UR6][R12.64+0x18] ;  /* 0x000018060c151981 */ /* 0x000f28000c1e1900 */
[----:B------:R-:W4:Y:S04]  /*03e0*/  @P3 LDG.E R23, desc[UR6][R12.64+0x40] ;  /* 0x000040060c173981 */ /* 0x000f28000c1e1900 */
[----:B------:R-:W4:Y:S04]  /*03f0*/  @P5 LDG.E R25, desc[UR6][R12.64+0x70] ;  /* 0x000070060c195981 */ /* 0x000f28000c1e1900 */
[----:B------:R-:W4:Y:S01]  /*0400*/  @P6 LDG.E R28, desc[UR6][R12.64+0x88] ;  /* 0x000088060c1c6981 */ /* 0x000f22000c1e1900 */
[----:B--2---:R-:W-:-:S03]  /*0410*/  @!P0 LOP3.LUT R7, R7, R16, RZ, 0x3c, !PT ;  /* 0x0000001007078212 */ /* 0x004fc600078e3cff */
[----:B------:R-:W2:Y:S01]  /*0420*/  @!P0 LDG.E R16, desc[UR6][R12.64] ;  /* 0x000000060c108981 */ /* 0x000ea2000c1e1900 */
[----:B---3--:R-:W-:-:S03]  /*0430*/  @P1 LOP3.LUT R7, R7, R18, RZ, 0x3c, !PT ;  /* 0x0000001207071212 */ /* 0x008fc600078e3cff */
[----:B------:R-:W3:Y:S01]  /*0440*/  @!P0 LDG.E R18, desc[UR6][R12.64+0x8] ;  /* 0x000008060c128981 */ /* 0x000ee2000c1e1900 */
[----:B----4-:R-:W-:-:S03]  /*0450*/  @P2 LOP3.LUT R7, R7, R20, RZ, 0x3c, !PT ;  /* 0x0000001407072212 */ /* 0x010fc600078e3cff */
[----:B------:R-:W4:Y:S01]  /*0460*/  @P1 LDG.E R20, desc[UR6][R12.64+0x14] ;  /* 0x000014060c141981 */ /* 0x000f22000c1e1900 */
[----:B------:R-:W-:-:S03]  /*0470*/  @P3 LOP3.LUT R7, R7, R24, RZ, 0x3c, !PT ;  /* 0x0000001807073212 */ /* 0x000fc600078e3cff */
[----:B------:R-:W4:Y:S01]  /*0480*/  @P5 LDG.E R24, desc[UR6][R12.64+0x74] ;  /* 0x000074060c185981 */ /* 0x000f22000c1e1900 */
[----:B------:R-:W-:-:S03]  /*0490*/  @P4 LOP3.LUT R7, R7, R26, RZ, 0x3c, !PT ;  /* 0x0000001a07074212 */ /* 0x000fc600078e3cff */
[----:B------:R-:W4:Y:S01]  /*04a0*/  @P3 LDG.E R26, desc[UR6][R12.64+0x44] ;  /* 0x000044060c1a3981 */ /* 0x000f22000c1e1900 */
[----:B------:R-:W-:-:S03]  /*04b0*/  @!P0 LOP3.LUT R4, R4, R17, RZ, 0x3c, !PT ;  /* 0x0000001104048212 */ /* 0x000fc600078e3cff */
[----:B------:R-:W4:Y:S01]  /*04c0*/  @P1 LDG.E R17, desc[UR6][R12.64+0x20] ;  /* 0x000020060c111981 */ /* 0x000f22000c1e1900 */
[----:B------:R-:W-:-:S03]  /*04d0*/  @!P0 LOP3.LUT R6, R6, R19, RZ, 0x3c, !PT ;  /* 0x0000001306068212 */ /* 0x000fc600078e3cff */
[----:B------:R-:W4:Y:S01]  /*04e0*/  @P2 LDG.E R19, desc[UR6][R12.64+0x2c] ;  /* 0x00002c060c132981 */ /* 0x000f22000c1e1900 */
[----:B------:R-:W-:-:S03]  /*04f0*/  @P1 LOP3.LUT R4, R4, R21, RZ, 0x3c, !PT ;  /* 0x0000001504041212 */ /* 0x000fc600078e3cff */
[----:B------:R-:W4:Y:S01]  /*0500*/  @P2 LDG.E R21, desc[UR6][R12.64+0x34] ;  /* 0x000034060c152981 */ /* 0x000f22000c1e1900 */
[----:B--2---:R-:W-:-:S03]  /*0510*/  @!P0 LOP3.LUT R3, R3, R16, RZ, 0x3c, !PT ;  /* 0x0000001003038212 */ /* 0x004fc600078e3cff */
[----:B------:R-:W2:Y:S01]  /*0520*/  @P1 LDG.E R16, desc[UR6][R12.64+0x1c] ;  /* 0x00001c060c101981 */ /* 0x000ea2000c1e1900 */
[----:B---3--:R-:W-:-:S03]  /*0530*/  @!P0 LOP3.LUT R5, R5, R18, RZ, 0x3c, !PT ;  /* 0x0000001205058212 */ /* 0x008fc600078e3cff */
[----:B------:R-:W3:Y:S01]  /*0540*/  @P2 LDG.E R18, desc[UR6][R12.64+0x28] ;  /* 0x000028060c122981 */ /* 0x000ee2000c1e1900 */
[----:B----4-:R-:W-:-:S03]  /*0550*/  @P1 LOP3.LUT R3, R3, R20, RZ, 0x3c, !PT ;  /* 0x0000001403031212 */ /* 0x010fc600078e3cff */
[----:B------:R-:W4:Y:S01]  /*0560*/  @P2 LDG.E R20, desc[UR6][R12.64+0x30] ;  /* 0x000030060c142981 */ /* 0x000f22000c1e1900 */
[----:B------:R-:W-:-:S03]  /*0570*/  @P5 LOP3.LUT R7, R7, R24, RZ, 0x3c, !PT ;  /* 0x0000001807075212 */ /* 0x000fc600078e3cff */
[----:B------:R-:W4:Y:S01]  /*0580*/  @P3 LDG.E R24, desc[UR6][R12.64+0x3c] ;  /* 0x00003c060c183981 */ /* 0x000f22000c1e1900 */
[----:B------:R-:W-:-:S03]  /*0590*/  @P1 LOP3.LUT R6, R6, R17, RZ, 0x3c, !PT ;  /* 0x0000001106061212 */ /* 0x000fc600078e3cff */
[----:B------:R-:W4:Y:S01]  /*05a0*/  @P3 LDG.E R17, desc[UR6][R12.64+0x48] ;  /* 0x000048060c113981 */ /* 0x000f22000c1e1900 */
[----:B------:R-:W-:-:S03]  /*05b0*/  @P2 LOP3.LUT R4, R4, R19, RZ, 0x3c, !PT ;  /* 0x0000001304042212 */ /* 0x000fc600078e3cff */
[----:B------:R-:W4:Y:S01]  /*05c0*/  @P4 LDG.E R19, desc[UR6][R12.64+0x54] ;  /* 0x000054060c134981 */ /* 0x000f22000c1e1900 */
[----:B------:R-:W-:Y:S02]  /*05d0*/  @P2 LOP3.LUT R6, R6, R21, RZ, 0x3c, !PT ;  /* 0x0000001506062212 */ /* 0x000fe400078e3cff */
[----:B------:R-:W-:Y:S01]  /*05e0*/  @P3 LOP3.LUT R4, R4, R23, RZ, 0x3c, !PT ;  /* 0x0000001704043212 */ /* 0x000fe200078e3cff */
[----:B------:R-:W4:Y:S04]  /*05f0*/  @P4 LDG.E R21, desc[UR6][R12.64+0x5c] ;  /* 0x00005c060c154981 */ /* 0x000f28000c1e1900 */
[----:B------:R-:W4:Y:S01]  /*0600*/  @P5 LDG.E R23, desc[UR6][R12.64+0x68] ;  /* 0x000068060c175981 */ /* 0x000f22000c1e1900 */
[----:B--2---:R-:W-:-:S03]  /*0610*/  @P1 LOP3.LUT R5, R5, R16, RZ, 0x3c, !PT ;  /* 0x0000001005051212 */ /* 0x004fc600078e3cff */
[----:B------:R-:W2:Y:S01]  /*0620*/  @P4 LDG.E R16, desc[UR6][R12.64+0x50] ;  /* 0x000050060c104981 */ /* 0x000ea2000c1e1900 */
[----:B---3--:R-:W-:-:S03]  /*0630*/  @P2 LOP3.LUT R3, R3, R18, RZ, 0x3c, !PT ;  /* 0x0000001203032212 */ /* 0x008fc600078e3cff */
[----:B------:R-:W3:Y:S01]  /*0640*/  @P4 LDG.E R18, desc[UR6][R12.64+0x58] ;  /* 0x000058060c124981 */ /* 0x000ee2000c1e1900 */
[----:B----4-:R-:W-:-:S03]  /*0650*/  @P2 LOP3.LUT R5, R5, R20, RZ, 0x3c, !PT ;  /* 0x0000001405052212 */ /* 0x010fc600078e3cff */
[----:B------:R-:W4:Y:S01]  /*0660*/  @P5 LDG.E R20, desc[UR6][R12.64+0x64] ;  /* 0x000064060c145981 */ /* 0x000f22000c1e1900 */
[----:B------:R-:W-:-:S03]  /*0670*/  @P3 LOP3.LUT R3, R3, R24, RZ, 0x3c, !PT ;  /* 0x0000001803033212 */ /* 0x000fc600078e3cff */
[----:B------:R-:W4:Y:S01]  /*0680*/  @P5 LDG.E R24, desc[UR6][R12.64+0x6c] ;  /* 0x00006c060c185981 */ /* 0x000f22000c1e1900 */
[----:B------:R-:W-:Y:S02]  /*0690*/  LOP3.LUT P0, RZ, R22, 0x80, RZ, 0xc0, !PT ;  /* 0x0000008016ff7812 */ /* 0x000fe4000780c0ff */
[----:B------:R-:W-:Y:S02]  /*06a0*/  @P3 LOP3.LUT R5, R5, R26, RZ, 0x3c, !PT ;  /* 0x0000001a05053212 */ /* 0x000fe400078e3cff */
[----:B------:R-:W-:Y:S02]  /*06b0*/  @P3 LOP3.LUT R6, R6, R17, RZ, 0x3c, !PT ;  /* 0x0000001106063212 */ /* 0x000fe400078e3cff */
[----:B------:R-:W4:Y:S01]  /*06c0*/  @P6 LDG.E R17, desc[UR6][R12.64+0x7c] ;  /* 0x00007c060c116981 */ /* 0x000f22000c1e1900 */
[----:B------:R-:W-:-:S03]  /*06d0*/  @P4 LOP3.LUT R4, R4, R19, RZ, 0x3c, !PT ;  /* 0x0000001304044212 */ /* 0x000fc600078e3cff */
[----:B------:R-:W4:Y:S01]  /*06e0*/  @P6 LDG.E R19, desc[UR6][R12.64+0x84] ;  /* 0x000084060c136981 */ /* 0x000f22000c1e1900 */
[----:B------:R-:W-:-:S03]  /*06f0*/  @P4 LOP3.LUT R6, R6, R21, RZ, 0x3c, !PT ;  /* 0x0000001506064212 */ /* 0x000fc600078e3cff */
[----:B------:R-:W4:Y:S01]  /*0700*/  @P0 LDG.E R26, desc[UR6][R12.64+0x9c] ;  /* 0x00009c060c1a0981 */ /* 0x000f22000c1e1900 */
[----:B------:R-:W-:-:S03]  /*0710*/  @P5 LOP3.LUT R4, R4, R23, RZ, 0x3c, !PT ;  /* 0x0000001704045212 */ /* 0x000fc600078e3cff */
        /* <DEDUP_REMOVED lines=10> */
[----:B------:R-:W-:Y:S02]  /*07c0*/  @P5 LOP3.LUT R6, R6, R25, RZ, 0x3c, !PT ;  /* 0x0000001906065212 */ /* 0x000fe400078e3cff */
[----:B------:R-:W-:Y:S02]  /*07d0*/  @P6 LOP3.LUT R7, R7, R28, RZ, 0x3c, !PT ;  /* 0x0000001c07076212 */ /* 0x000fe400078e3cff */
[----:B------:R-:W-:Y:S02]  /*07e0*/  @P6 LOP3.LUT R4, R4, R17, RZ, 0x3c, !PT ;  /* 0x0000001104046212 */ /* 0x000fe400078e3cff */
[----:B------:R-:W-:Y:S02]  /*07f0*/  @P6 LOP3.LUT R6, R6, R19, RZ, 0x3c, !PT ;  /* 0x0000001306066212 */ /* 0x000fe400078e3cff */
[----:B------:R-:W-:Y:S02]  /*0800*/  @P0 LOP3.LUT R7, R7, R26, RZ, 0x3c, !PT ;  /* 0x0000001a07070212 */ /* 0x000fe400078e3cff */
[----:B------:R-:W-:-:S02]  /*0810*/  @P0 LOP3.LUT R4, R4, R21, RZ, 0x3c, !PT ;  /* 0x0000001504040212 */ /* 0x000fc400078e3cff */
[----:B------:R-:W-:Y:S02]  /*0820*/  @P0 LOP3.LUT R6, R6, R23, RZ, 0x3c, !PT ;  /* 0x0000001706060212 */ /* 0x000fe400078e3cff */
[----:B--2---:R-:W-:Y:S02]  /*0830*/  @P6 LOP3.LUT R3, R3, R16, RZ, 0x3c, !PT ;  /* 0x0000001003036212 */ /* 0x004fe400078e3cff */
[----:B---3--:R-:W-:Y:S02]  /*0840*/  @P6 LOP3.LUT R5, R5, R18, RZ, 0x3c, !PT ;  /* 0x0000001205056212 */ /* 0x008fe400078e3cff */
[----:B----4-:R-:W-:Y:S02]  /*0850*/  @P0 LOP3.LUT R3, R3, R20, RZ, 0x3c, !PT ;  /* 0x0000001403030212 */ /* 0x010fe400078e3cff */
[----:B------:R-:W-:Y:S02]  /*0860*/  @P0 LOP3.LUT R5, R5, R24, RZ, 0x3c, !PT ;  /* 0x0000001805050212 */ /* 0x000fe400078e3cff */
[----:B------:R-:W-:-:S13]  /*0870*/  R2P PR, R22.B1, 0x7f ;  /* 0x0000007f16007804 */ /* 0x000fda0000001000 */
[----:B------:R-:W2:Y:S04]  /*0880*/  @P0 LDG.E R18, desc[UR6][R12.64+0xa0] ;  /* 0x0000a0060c120981 */ /* 0x000ea8000c1e1900 */
[----:B------:R-:W3:Y:S04]  /*0890*/  @P0 LDG.E R19, desc[UR6][R12.64+0xa4] ;  /* 0x0000a4060c130981 */ /* 0x000ee8000c1e1900 */
[----:B------:R-:W4:Y:S04]  /*08a0*/  @P0 LDG.E R20, desc[UR6][R12.64+0xa8] ;  /* 0x0000a8060c140981 */ /* 0x000f28000c1e1900 */
[----:B------:R-:W4:Y:S04]  /*08b0*/  @P0 LDG.E R21, desc[UR6][R12.64+0xac] ;  /* 0x0000ac060c150981 */ /* 0x000f28000c1e1900 */
[----:B------:R-:W4:Y:S04]  /*08c0*/  @P0 LDG.E R24, desc[UR6][R12.64+0xb0] ;  /* 0x0000b0060c180981 */ /* 0x000f28000c1e1900 */
[----:B------:R-:W4:Y:S04]  /*08d0*/  @P1 LDG.E R16, desc[UR6][R12.64+0xbc] ;  /* 0x0000bc060c101981 */ /* 0x000f28000c1e1900 */
[----:B------:R-:W4:Y:S04]  /*08e0*/  @P1 LDG.E R26, desc[UR6][R12.64+0xb4] ;  /* 0x0000b4060c1a1981 */ /* 0x000f28000c1e1900 */
        /* <DEDUP_REMOVED lines=11> */
[----:B------:R-:W-:Y:S01]  /*09a0*/  LOP3.LUT P0, RZ, R22, 0x8000, RZ, 0xc0, !PT ;  /* 0x0000800016ff7812 */ /* 0x000fe2000780c0ff */
[----:B------:R-:W4:Y:S01]  /*09b0*/  @P2 LDG.E R24, desc[UR6][R12.64+0xd8] ;  /* 0x0000d8060c182981 */ /* 0x000f22000c1e1900 */
[----:B------:R-:W-:-:S03]  /*09c0*/  @P1 LOP3.LUT R5, R5, R16, RZ, 0x3c, !PT ;  /* 0x0000001005051212 */ /* 0x000fc600078e3cff */
[----:B------:R-:W4:Y:S01]  /*09d0*/  @P2 LDG.E R22, desc[UR6][R12.64+0xd0] ;  /* 0x0000d0060c162981 */ /* 0x000f22000c1e1900 */
[----:B------:R-:W-:-:S03]  /*09e0*/  @P1 LOP3.LUT R3, R3, R26, RZ, 0x3c, !PT ;  /* 0x0000001a03031212 */ /* 0x000fc600078e3cff */
[----:B------:R-:W4:Y:S01]  /*09f0*/  @P3 LDG.E R16, desc[UR6][R12.64+0xe4] ;  /* 0x0000e4060c103981 */ /* 0x000f22000c1e1900 */
[----:B------:R-:W-:-:S03]  /*0a00*/  @P1 LOP3.LUT R4, R4, R23, RZ, 0x3c, !PT ;  /* 0x0000001704041212 */ /* 0x000fc600078e3cff */
[----:B------:R-:W4:Y:S01]  /*0a10*/  @P3 LDG.E R26, desc[UR6][R12.64+0xdc] ;  /* 0x0000dc060c1a3981 */ /* 0x000f22000c1e1900 */
[----:B------:R-:W-:-:S03]  /*0a20*/  @P1 LOP3.LUT R6, R6, R17, RZ, 0x3c, !PT ;  /* 0x0000001106061212 */ /* 0x000fc600078e3cff */
        /* <DEDUP_REMOVED lines=43> */
[----:B------:R-:W-:-:S04]  /*0ce0*/  UIADD3 UR4, UPT, UPT, UR4, 0x10, URZ ;  /* 0x0000001004047890 */ /* 0x000fc8000fffe0ff */
[----:B------:R-:W-:Y:S01]  /*0cf0*/  UISETP.NE.AND UP0, UPT, UR4, 0x20, UPT ;  /* 0x000000200400788c */ /* 0x000fe2000bf05270 */
[----:B--2---:R-:W-:Y:S02]  /*0d00*/  @P5 LOP3.LUT R7, R7, R18, RZ, 0x3c, !PT ;  /* 0x0000001207075212 */ /* 0x004fe400078e3cff */
[----:B---3--:R-:W-:Y:S02]  /*0d10*/  @P6 LOP3.LUT R4, R4, R19, RZ, 0x3c, !PT ;  /* 0x0000001304046212 */ /* 0x008fe400078e3cff */
[----:B----4-:R-:W-:Y:S02]  /*0d20*/  @P6 LOP3.LUT R3, R3, R20, RZ, 0x3c, !PT ;  /* 0x0000001403036212 */ /* 0x010fe400078e3cff */
[----:B------:R-:W-:Y:S02]  /*0d30*/  @P6 LOP3.LUT R6, R6, R21, RZ, 0x3c, !PT ;  /* 0x0000001506066212 */ /* 0x000fe400078e3cff */
[----:B------:R-:W-:Y:S02]  /*0d40*/  @P6 LOP3.LUT R5, R5, R22, RZ, 0x3c, !PT ;  /* 0x0000001605056212 */ /* 0x000fe400078e3cff */
[----:B------:R-:W-:-:S02]  /*0d50*/  @P6 LOP3.LUT R7, R7, R16, RZ, 0x3c, !PT ;  /* 0x0000001007076212 */ /* 0x000fc400078e3cff */
[----:B------:R-:W-:Y:S02]  /*0d60*/  @P0 LOP3.LUT R3, R3, R24, RZ, 0x3c, !PT ;  /* 0x0000001803030212 */ /* 0x000fe400078e3cff */
[----:B------:R-:W-:Y:S02]  /*0d70*/  @P0 LOP3.LUT R7, R7, R28, RZ, 0x3c, !PT ;  /* 0x0000001c07070212 */ /* 0x000fe400078e3cff */
[----:B------:R-:W-:Y:S02]  /*0d80*/  @P0 LOP3.LUT R5, R5, R26, RZ, 0x3c, !PT ;  /* 0x0000001a05050212 */ /* 0x000fe400078e3cff */
[----:B------:R-:W-:Y:S02]  /*0d90*/  @P0 LOP3.LUT R6, R6, R23, RZ, 0x3c, !PT ;  /* 0x0000001706060212 */ /* 0x000fe400078e3cff */
[----:B------:R-:W-:Y:S01]  /*0da0*/  @P0 LOP3.LUT R4, R4, R17, RZ, 0x3c, !PT ;  /* 0x0000001104040212 */ /* 0x000fe200078e3cff */
[----:B------:R-:W-:Y:S06]  /*0db0*/  BRA.U UP0, `(.L_x_4) ;  /* 0xfffffff5004c7547 */ /* 0x000fec000b83ffff */
[----:B------:R-:W-:-:S05]  /*0dc0*/  VIADD R0, R0, 0x1 ;  /* 0x0000000100007836 */ /* 0x000fca0000000000 */
[----:B------:R-:W-:-:S13]  /*0dd0*/  ISETP.NE.AND P0, PT, R0, 0x5, PT ;  /* 0x000000050000780c */ /* 0x000fda0003f05270 */
[----:B------:R-:W-:Y:S05]  /*0de0*/  @P0 BRA `(.L_x_5) ;  /* 0xfffffff400300947 */ /* 0x000fea000383ffff */
[----:B------:R-:W-:Y:S01]  /*0df0*/  LOP3.LUT R0, R11, 0x3, RZ, 0xc0, !PT ;  /* 0x000000030b007812 */ /* 0x000fe200078ec0ff */
[----:B------:R0:W-:Y:S03]  /*0e00*/  STL.64 [R1+0x8], R4 ;  /* 0x0000080401007387 */ /* 0x0001e60000100a00 */
[----:B------:R-:W-:Y:S01]  /*0e10*/  ISETP.NE.U32.AND P0, PT, R0, 0x1, PT ;  /* 0x000000010000780c */ /* 0x000fe20003f05070 */
[----:B------:R0:W-:Y:S03]  /*0e20*/  STL.64 [R1+0x10], R6 ;  /* 0x0000100601007387 */ /* 0x0001e60000100a00 */
[----:B------:R-:W-:Y:S01]  /*0e30*/  ISETP.NE.AND.EX P0, PT, RZ, RZ, PT, P0 ;  /* 0x000000ffff00720c */ /* 0x000fe20003f05300 */
[----:B------:R0:W-:-:S12]  /*0e40*/  STL [R1+0x4], R3 ;  /* 0x0000040301007387 */ /* 0x0001d80000100800 */
[----:B0-----:R-:W-:Y:S05]  /*0e50*/  @!P0 BRA `(.L_x_3) ;  /* 0x0000001800088947 */ /* 0x001fea0003800000 */
[----:B------:R-:W-:Y:S01]  /*0e60*/  UMOV UR4, URZ ;  /* 0x000000ff00047c82 */ /* 0x000fe20008000000 */
[----:B------:R-:W-:Y:S01]  /*0e70*/  UMOV UR5, URZ ;  /* 0x000000ff00057c82 */ /* 0x000fe20008000000 */
[----:B------:R-:W-:Y:S02]  /*0e80*/  IMAD.MOV.U32 R0, RZ, RZ, RZ ;  /* 0x000000ffff007224 */ /* 0x000fe400078e00ff */
[----:B------:R-:W-:Y:S02]  /*0e90*/  IMAD.MOV.U32 R6, RZ, RZ, RZ ;  /* 0x000000ffff067224 */ /* 0x000fe400078e00ff */
[----:B------:R-:W-:Y:S02]  /*0ea0*/  IMAD.MOV.U32 R5, RZ, RZ, RZ ;  /* 0x000000ffff057224 */ /* 0x000fe400078e00ff */
[----:B------:R-:W-:Y:S02]  /*0eb0*/  IMAD.MOV.U32 R3, RZ, RZ, RZ ;  /* 0x000000ffff037224 */ /* 0x000fe400078e00ff */
[----:B------:R-:W-:-:S02]  /*0ec0*/  IMAD.U32 R7, RZ, RZ, UR4 ;  /* 0x00000004ff077e24 */ /* 0x000fc4000f8e00ff */
[----:B------:R-:W-:-:S07]  /*0ed0*/  IMAD.U32 R4, RZ, RZ, UR5 ;  /* 0x00000005ff047e24 */ /* 0x000fce000f8e00ff */
.L_x_7:
[----:B------:R-:W-:-:S06]  /*0ee0*/  IMAD R14, R0, 0x4, R1 ;  /* 0x00000004000e7824 */ /* 0x000fcc00078e0201 */
[----:B------:R-:W5:Y:S01]  /*0ef0*/  LDL R14, [R14+0x4] ;  /* 0x000004000e0e7983 */ /* 0x000f620000100800 */
[----:B------:R-:W-:Y:S01]  /*0f00*/  IMAD.SHL.U32 R15, R0, 0x20, RZ ;  /* 0x00000020000f7824 */ /* 0x000fe200078e00ff */
[----:B------:R-:W-:-:S06]  /*0f10*/  UMOV UR4, URZ ;  /* 0x000000ff00047c82 */ /* 0x000fcc0008000000 */
.L_x_6:
        /* <DEDUP_REMOVED lines=177> */
[----:B------:R0:W-:Y:S03]  /*1a30*/  STL [R1+0x4], R3 ;  /* 0x0000040301007387 */ /* 0x0001e60000100800 */
[----:B------:R-:W-:Y:S01]  /*1a40*/  ISETP.NE.U32.AND P0, PT, R0, 0x3, PT ;  /* 0x000000030000780c */ /* 0x000fe20003f05070 */
[----:B------:R0:W-:Y:S03]  /*1a50*/  STL.64 [R1+0x8], R4 ;  /* 0x0000080401007387 */ /* 0x0001e60000100a00 */
[----:B------:R-:W-:Y:S01]  /*1a60*/  ISETP.NE.AND.EX P0, PT, RZ, RZ, PT, P0 ;  /* 0x000000ffff00720c */ /* 0x000fe20003f05300 */
[----:B------:R0:W-:-:S12]  /*1a70*/  STL.64 [R1+0x10], R6 ;  /* 0x0000100601007387 */ /* 0x0001d80000100a00 */
[----:B0-----:R-:W-:Y:S05]  /*1a80*/  @P0 BRA `(.L_x_3) ;  /* 0x0000000800fc0947 */ /* 0x001fea0003800000 */
        /* <DEDUP_REMOVED lines=8> */
.L_x_9:
[----:B------:R-:W-:-:S06]  /*1b10*/  IMAD R14, R0, 0x4, R1 ;  /* 0x00000004000e7824 */ /* 0x000fcc00078e0201 */
[----:B------:R-:W5:Y:S01]  /*1b20*/  LDL R14, [R14+0x4] ;  /* 0x000004000e0e7983 */ /* 0x000f620000100800 */
[----:B------:R-:W-:Y:S01]  /*1b30*/  IMAD.SHL.U32 R15, R0, 0x20, RZ ;  /* 0x00000020000f7824 */ /* 0x000fe200078e00ff */
[----:B------:R-:W-:-:S06]  /*1b40*/  UMOV UR4, URZ ;  /* 0x000000ff00047c82 */ /* 0x000fcc0008000000 */
.L_x_8:
        /* <DEDUP_REMOVED lines=176> */
[----:B------:R0:W-:Y:S04]  /*2650*/  STL [R1+0x4], R3 ;  /* 0x0000040301007387 */ /* 0x0001e80000100800 */
[----:B------:R0:W-:Y:S04]  /*2660*/  STL.64 [R1+0x8], R4 ;  /* 0x0000080401007387 */ /* 0x0001e80000100a00 */
[----:B------:R0:W-:Y:S02]  /*2670*/  STL.64 [R1+0x10], R6 ;  /* 0x0000100601007387 */ /* 0x0001e40000100a00 */
.L_x_3:
[----:B------:R-:W-:Y:S05]  /*2680*/  BSYNC.RECONVERGENT B1 ;  /* 0x0000000000017941 */ /* 0x000fea0003800200 */
.L_x_2:
[C---:B------:R-:W-:Y:S01]  /*2690*/  ISETP.GT.U32.AND P0, PT, R11.reuse, 0x3, PT ;  /* 0x000000030b00780c */ /* 0x040fe20003f04070 */
[----:B------:R-:W-:Y:S01]  /*26a0*/  VIADD R10, R10, 0x1 ;  /* 0x000000010a0a7836 */ /* 0x000fe20000000000 */
[--C-:B------:R-:W-:Y:S02]  /*26b0*/  SHF.R.U64 R11, R11, 0x2, R2.reuse ;  /* 0x000000020b0b7819 */ /* 0x100fe40000001202 */
[----:B------:R-:W-:Y:S02]  /*26c0*/  ISETP.GT.U32.AND.EX P0, PT, R2, RZ, PT, P0 ;  /* 0x000000ff0200720c */ /* 0x000fe40003f04100 */
[----:B------:R-:W-:-:S11]  /*26d0*/  SHF.R.U32.HI R2, RZ, 0x2, R2 ;  /* 0x00000002ff027819 */ /* 0x000fd60000011602 */
[----:B------:R-:W-:Y:S05]  /*26e0*/  @P0 BRA `(.L_x_10) ;  /* 0xffffffd800c40947 */ /* 0x000fea000383ffff */
.L_x_1:
[----:B------:R-:W-:Y:S05]  /*26f0*/  BSYNC.RECONVERGENT B0 ;  /* 0x0000000000007941 */ /* 0x000fea0003800200 */
.L_x_0:
[----:B-1----:R-:W1:Y:S01]  /*2700*/  LDC.64 R8, c[0x0][0x388] ;  /* 0x0000e200ff087b82 */ /* 0x002e620000000a00 */
[----:B------:R-:W-:Y:S01]  /*2710*/  SHF.R.U32.HI R0, RZ, 0x2, R3 ;  /* 0x00000002ff007819 */ /* 0x000fe20000011603 */
[----:B------:R-:W-:Y:S01]  /*2720*/  BSSY.RECONVERGENT B0, `(.L_x_11) ;  /* 0x0000026000007945 */ /* 0x000fe20003800200 */
[----:B0-----:R-:W-:Y:S02]  /*2730*/  SHF.R.U32.HI R5, RZ, 0x2, R4 ;  /* 0x00000002ff057819 */ /* 0x001fe40000011604 */
[----:B------:R-:W-:Y:S01]  /*2740*/  LOP3.LUT R0, R0, R3, RZ, 0x3c, !PT ;  /* 0x0000000300007212 */ /* 0x000fe200078e3cff */
[----:B------:R-:W-:Y:S01]  /*2750*/  IMAD.SHL.U32 R3, R7, 0x10, RZ ;  /* 0x0000001007037824 */ /* 0x000fe200078e00ff */
[----:B------:R-:W-:Y:S02]  /*2760*/  LOP3.LUT R5, R5, R4, RZ, 0x3c, !PT ;  /* 0x0000000405057212 */ /* 0x000fe400078e3cff */
[----:B------:R-:W0:Y:S01]  /*2770*/  LDC R4, c[0x3][0x48] ;  /* 0x00c01200ff047b82 */ /* 0x000e220000000800 */
[----:B------:R-:W-:-:S05]  /*2780*/  IMAD.SHL.U32 R2, R0, 0x2, RZ ;  /* 0x0000000200027824 */ /* 0x000fca00078e00ff */
[----:B------:R-:W-:Y:S01]  /*2790*/  LOP3.LUT R2, R0, R2, R3, 0x96, !PT ;  /* 0x0000000200027212 */ /* 0x000fe200078e9603 */
[----:B------:R-:W-:-:S03]  /*27a0*/  IMAD.SHL.U32 R3, R5, 0x2, RZ ;  /* 0x0000000205037824 */ /* 0x000fc600078e00ff */
[----:B------:R-:W-:Y:S02]  /*27b0*/  LOP3.LUT R2, R2, R7, RZ, 0x3c, !PT ;  /* 0x0000000702027212 */ /* 0x000fe400078e3cff */
[----:B-1----:R-:W-:-:S03]  /*27c0*/  LOP3.LUT R8, R8, 0xaad26b49, RZ, 0x3c, !PT ;  /* 0xaad26b4908087812 */ /* 0x002fc600078e3cff */
[----:B------:R-:W-:Y:S01]  /*27d0*/  IMAD.SHL.U32 R0, R2, 0x10, RZ ;  /* 0x0000001002007824 */ /* 0x000fe200078e00ff */
[----:B------:R-:W-:Y:S01]  /*27e0*/  LOP3.LUT R9, R9, 0xf7dcefdd, RZ, 0x3c, !PT ;  /* 0xf7dcefdd09097812 */ /* 0x000fe200078e3cff */
[----:B------:R-:W-:-:S03]  /*27f0*/  IMAD R8, R8, 0x4182bed5, RZ ;  /* 0x4182bed508087824 */ /* 0x000fc600078e02ff */
[----:B------:R-:W-:Y:S01]  /*2800*/  LOP3.LUT R3, R5, R3, R0, 0x96, !PT ;  /* 0x0000000305037212 */ /* 0x000fe200078e9600 */
[----:B------:R-:W-:Y:S01]  /*2810*/  IMAD R9, R9, -0x658354e5, RZ ;  /* 0x9a7cab1b09097824 */ /* 0x000fe200078e02ff */
[----:B------:R-:W1:Y:S01]  /*2820*/  S2R R5, SR_TID.X ;  /* 0x0000000000057919 */ /* 0x000e620000002100 */
[----:B------:R-:W-:Y:S01]  /*2830*/  IMAD.MOV.U32 R0, RZ, RZ, 0x2f800000 ;  /* 0x2f800000ff007424 */ /* 0x000fe200078e00ff */
[----:B------:R-:W-:Y:S02]  /*2840*/  LOP3.LUT R3, R3, R2, RZ, 0x3c, !PT ;  /* 0x0000000203037212 */ /* 0x000fe400078e3cff */
[----:B------:R-:W-:-:S04]  /*2850*/  IADD3 R8, PT, PT, R8, 0x64f0c9, R9 ;  /* 0x0064f0c908087810 */ /* 0x000fc80007ffe009 */
[C---:B------:R-:W-:Y:S02]  /*2860*/  IADD3 R3, PT, PT, R8.reuse, 0xb0f8a, R3 ;  /* 0x000b0f8a08037810 */ /* 0x040fe40007ffe003 */
[----:B------:R-:W-:Y:S02]  /*2870*/  IADD3 R2, PT, PT, R8, 0x587c5, R2 ;  /* 0x000587c508027810 */ /* 0x000fe40007ffe002 */
[----:B------:R-:W-:Y:S02]  /*2880*/  I2FP.F32.U32 R3, R3 ;  /* 0x0000000300037245 */ /* 0x000fe40000201000 */
[----:B------:R-:W-:-:S03]  /*2890*/  I2FP.F32.U32 R2, R2 ;  /* 0x0000000200027245 */ /* 0x000fc60000201000 */
[-C--:B------:R-:W-:Y:S02]  /*28a0*/  FFMA R3, R3, R0.reuse, 1.1641532182693481445e-10 ;  /* 0x2f00000003037423 */ /* 0x080fe40000000000 */
[----:B------:R-:W-:Y:S01]  /*28b0*/  FFMA R2, R2, R0, 1.1641532182693481445e-10 ;  /* 0x2f00000002027423 */ /* 0x000fe20000000000 */
[-C--:B0-----:R-:W-:Y:S01]  /*28c0*/  FMUL R0, R4, R4.reuse ;  /* 0x0000000404007220 */ /* 0x081fe20000400000 */
[-C--:B------:R-:W-:Y:S02]  /*28d0*/  FMUL R3, R3, R4.reuse ;  /* 0x0000000403037220 */ /* 0x080fe40000400000 */
[----:B------:R-:W-:Y:S02]  /*28e0*/  FMUL R2, R2, R4 ;  /* 0x0000000402027220 */ /* 0x000fe40000400000 */
[----:B------:R-:W-:-:S04]  /*28f0*/  FMUL R3, R3, R3 ;  /* 0x0000000303037220 */ /* 0x000fc80000400000 */
[----:B------:R-:W-:Y:S01]  /*2900*/  FFMA R3, R2, R2, R3 ;  /* 0x0000000202037223 */ /* 0x000fe20000000003 */
[----:B-1----:R-:W-:-:S04]  /*2910*/  ISETP.NE.AND P1, PT, R5, RZ, PT ;  /* 0x000000ff0500720c */ /* 0x002fc80003f25270 */
[----:B------:R-:W-:-:S13]  /*2920*/  FSETP.GTU.AND P0, PT, R3, R0, PT ;  /* 0x000000000300720b */ /* 0x000fda0003f0c000 */
[----:B------:R-:W-:Y:S05]  /*2930*/  @P0 BRA `(.L_x_12) ;  /* 0x0000000000100947 */ /* 0x000fea0003800000 */
[----:B------:R-:W0:Y:S01]  /*2940*/  S2UR UR5, SR_CgaCtaId ;  /* 0x00000000000579c3 */ /* 0x000e220000008800 */
[----:B------:R-:W-:Y:S02]  /*2950*/  UMOV UR4, 0x400 ;  /* 0x0000040000047882 */ /* 0x000fe40000000000 */
[----:B0-----:R-:W-:-:S09]  /*2960*/  ULEA UR4, UR5, UR4, 0x18 ;  /* 0x0000000405047291 */ /* 0x001fd2000f8ec0ff */
[----:B------:R-:W-:Y:S03]  /*2970*/  ATOMS.POPC.INC.32 RZ, [UR4] ;  /* 0x00000000ffff7f8c */ /* 0x000fe6000d800004 */
.L_x_12:
[----:B------:R-:W-:Y:S05]  /*2980*/  BSYNC.RECONVERGENT B0 ;  /* 0x0000000000007941 */ /* 0x000fea0003800200 */
.L_x_11:
[----:B------:R-:W-:Y:S06]  /*2990*/  BAR.SYNC.DEFER_BLOCKING 0x0 ;  /* 0x0000000000007b1d */ /* 0x000fec0000010000 */
[----:B------:R-:W-:Y:S05]  /*29a0*/  @P1 EXIT ;  /* 0x000000000000194d */ /* 0x000fea0003800000 */
[----:B------:R-:W0:Y:S01]  /*29b0*/  S2UR UR5, SR_CgaCtaId ;  /* 0x00000000000579c3 */ /* 0x000e220000008800 */
[----:B------:R-:W-:-:S07]  /*29c0*/  UMOV UR4, 0x400 ;  /* 0x0000040000047882 */ /* 0x000fce0000000000 */
[----:B------:R-:W1:Y:S01]  /*29d0*/  LDC.64 R2, c[0x0][0x380] ;  /* 0x0000e000ff027b82 */ /* 0x000e620000000a00 */
[----:B0-----:R-:W-:-:S09]  /*29e0*/  ULEA UR4, UR5, UR4, 0x18 ;  /* 0x0000000405047291 */ /* 0x001fd2000f8ec0ff */
[----:B------:R-:W1:Y:S04]  /*29f0*/  LDS R5, [UR4] ;  /* 0x00000004ff057984 */ /* 0x000e680008000800 */
[----:B-1----:R-:W-:Y:S01]  /*2a00*/  REDG.E.ADD.STRONG.GPU desc[UR6][R2.64], R5 ;  /* 0x000000050200798e */ /* 0x002fe2000c12e106 */
[----:B------:R-:W-:Y:S05]  /*2a10*/  EXIT ;  /* 0x000000000000794d */ /* 0x000fea0003800000 */
.L_x_13:
[----:B------:R-:W-:-:S00]  /*2a20*/  BRA `(.L_x_13) ;  /* 0xfffffffc00fc7947 */ /* 0x000fc0000383ffff */
[----:B------:R-:W-:-:S00]  /*2a30*/  NOP ;  /* 0x0000000000007918 */ /* 0x000fc00000000000 */
        /* <DEDUP_REMOVED lines=12> */
.L_x_14:


//--------------------- .nv.global.init           --------------------------
	.section	.nv.global.init,"aw",@progbits
	.align	4
.nv.global.init:
	.type		mrg32k3aM1SubSeq,@object
	.size		mrg32k3aM1SubSeq,(mrg32k3aM2SubSeq - mrg32k3aM1SubSeq)
mrg32k3aM1SubSeq:
        /*0000*/ 	.byte	0x0b, 0xcc, 0xee, 0x04, 0x73, 0x29, 0x8b, 0x6f, 0xf6, 0x53, 0x03, 0xf6, 0x23, 0xf6, 0xea, 0xda
        /* <DEDUP_REMOVED lines=125> */
	.type		mrg32k3aM2SubSeq,@object
	.size		mrg32k3aM2SubSeq,(mrg32k3aM1 - mrg32k3aM2SubSeq)
mrg32k3aM2SubSeq:
        /* <DEDUP_REMOVED lines=126> */
	.type		mrg32k3aM1,@object
	.size		mrg32k3aM1,(mrg32k3aM1Seq - mrg32k3aM1)
mrg32k3aM1:
        /* <DEDUP_REMOVED lines=144> */
	.type		mrg32k3aM1Seq,@object
	.size		mrg32k3aM1Seq,(mrg32k3aM2 - mrg32k3aM1Seq)
mrg32k3aM1Seq:
        /* <DEDUP_REMOVED lines=144> */
	.type		mrg32k3aM2,@object
	.size		mrg32k3aM2,(mrg32k3aM2Seq - mrg32k3aM2)
mrg32k3aM2:
        /* <DEDUP_REMOVED lines=144> */
	.type		mrg32k3aM2Seq,@object
	.size		mrg32k3aM2Seq,(precalc_xorwow_matrix - mrg32k3aM2Seq)
mrg32k3aM2Seq:
        /* <DEDUP_REMOVED lines=144> */
	.type		precalc_xorwow_matrix,@object
	.size		precalc_xorwow_matrix,(precalc_xorwow_offset_matrix - precalc_xorwow_matrix)
precalc_xorwow_matrix:
        /* <DEDUP_REMOVED lines=6400> */
	.type		precalc_xorwow_offset_matrix,@object
	.size		precalc_xorwow_offset_matrix,(.L_1 - precalc_xorwow_offset_matrix)
precalc_xorwow_offset_matrix:
        /* <DEDUP_REMOVED lines=6400> */
.L_1:


//--------------------- .nv.shared._Z18monteCarloPiKernelPiy --------------------------
	.section	.nv.shared._Z18monteCarloPiKernelPiy,"aw",@nobits
	.sectionflags	@""
	.align	4
.nv.shared._Z18monteCarloPiKernelPiy:
	.zero		1028


//--------------------- .nv.shared.reserved.0     --------------------------
	.section	.nv.shared.reserved.0,"aw",@nobits
	.weak		__nv_reservedSMEM_offset_0_alias
	.size		__nv_reservedSMEM_offset_0_alias, 0, 64
	.other		__nv_reservedSMEM_offset_0_alias,@"STO_CUDA_RESERVED_SHARED STV_DEFAULT"
__nv_reservedSMEM_offset_0_alias:
	.zero		0
	.zero		64


//--------------------- .nv.constant0._Z18monteCarloPiKernelPiy --------------------------
	.section	.nv.constant0._Z18monteCarloPiKernelPiy,"a",@progbits
	.sectionflags	@""
	.align	4
.nv.constant0._Z18monteCarloPiKernelPiy:
	.zero		912


//--------------------- SYMBOLS --------------------------

	.type		.nv.reservedSmem.offset0,@object
	.size		.nv.reservedSmem.offset0,0x4
	.type		.nv.reservedSmem.cap,@object
	.size		.nv.reservedSmem.cap,0x4
